//
// Generated by NVIDIA NVVM Compiler
//
// Compiler Build ID: CL-36424714
// Cuda compilation tools, release 13.0, V13.0.88
// Based on NVVM 20.0.0
//

.version 9.0
.target sm_100
.address_size 64

	// .globl	_Z19computeImageSummaryPfPiS0_S0_S_S0_S0_S0_iiiiS_S_ii

.visible .entry _Z19computeImageSummaryPfPiS0_S0_S_S0_S0_S0_iiiiS_S_ii(
	.param .u64 .ptr .align 1 _Z19computeImageSummaryPfPiS0_S0_S_S0_S0_S0_iiiiS_S_ii_param_0,
	.param .u64 .ptr .align 1 _Z19computeImageSummaryPfPiS0_S0_S_S0_S0_S0_iiiiS_S_ii_param_1,
	.param .u64 .ptr .align 1 _Z19computeImageSummaryPfPiS0_S0_S_S0_S0_S0_iiiiS_S_ii_param_2,
	.param .u64 .ptr .align 1 _Z19computeImageSummaryPfPiS0_S0_S_S0_S0_S0_iiiiS_S_ii_param_3,
	.param .u64 .ptr .align 1 _Z19computeImageSummaryPfPiS0_S0_S_S0_S0_S0_iiiiS_S_ii_param_4,
	.param .u64 .ptr .align 1 _Z19computeImageSummaryPfPiS0_S0_S_S0_S0_S0_iiiiS_S_ii_param_5,
	.param .u64 .ptr .align 1 _Z19computeImageSummaryPfPiS0_S0_S_S0_S0_S0_iiiiS_S_ii_param_6,
	.param .u64 .ptr .align 1 _Z19computeImageSummaryPfPiS0_S0_S_S0_S0_S0_iiiiS_S_ii_param_7,
	.param .u32 _Z19computeImageSummaryPfPiS0_S0_S_S0_S0_S0_iiiiS_S_ii_param_8,
	.param .u32 _Z19computeImageSummaryPfPiS0_S0_S_S0_S0_S0_iiiiS_S_ii_param_9,
	.param .u32 _Z19computeImageSummaryPfPiS0_S0_S_S0_S0_S0_iiiiS_S_ii_param_10,
	.param .u32 _Z19computeImageSummaryPfPiS0_S0_S_S0_S0_S0_iiiiS_S_ii_param_11,
	.param .u64 .ptr .align 1 _Z19computeImageSummaryPfPiS0_S0_S_S0_S0_S0_iiiiS_S_ii_param_12,
	.param .u64 .ptr .align 1 _Z19computeImageSummaryPfPiS0_S0_S_S0_S0_S0_iiiiS_S_ii_param_13,
	.param .u32 _Z19computeImageSummaryPfPiS0_S0_S_S0_S0_S0_iiiiS_S_ii_param_14,
	.param .u32 _Z19computeImageSummaryPfPiS0_S0_S_S0_S0_S0_iiiiS_S_ii_param_15
)
{
	.reg .pred 	%p<90>;
	.reg .b32 	%r<191>;
	.reg .b32 	%f<196>;
	.reg .b64 	%rd<166>;
	.reg .b64 	%fd<30>;

	ld.param.u64 	%rd66, [_Z19computeImageSummaryPfPiS0_S0_S_S0_S0_S0_iiiiS_S_ii_param_0];
	ld.param.u64 	%rd67, [_Z19computeImageSummaryPfPiS0_S0_S_S0_S0_S0_iiiiS_S_ii_param_1];
	ld.param.u64 	%rd68, [_Z19computeImageSummaryPfPiS0_S0_S_S0_S0_S0_iiiiS_S_ii_param_2];
	ld.param.u64 	%rd69, [_Z19computeImageSummaryPfPiS0_S0_S_S0_S0_S0_iiiiS_S_ii_param_3];
	ld.param.u64 	%rd70, [_Z19computeImageSummaryPfPiS0_S0_S_S0_S0_S0_iiiiS_S_ii_param_5];
	ld.param.u64 	%rd71, [_Z19computeImageSummaryPfPiS0_S0_S_S0_S0_S0_iiiiS_S_ii_param_7];
	ld.param.u32 	%r43, [_Z19computeImageSummaryPfPiS0_S0_S_S0_S0_S0_iiiiS_S_ii_param_8];
	ld.param.u32 	%r44, [_Z19computeImageSummaryPfPiS0_S0_S_S0_S0_S0_iiiiS_S_ii_param_9];
	ld.param.u32 	%r45, [_Z19computeImageSummaryPfPiS0_S0_S_S0_S0_S0_iiiiS_S_ii_param_10];
	ld.param.u32 	%r46, [_Z19computeImageSummaryPfPiS0_S0_S_S0_S0_S0_iiiiS_S_ii_param_11];
	cvta.to.global.u64 	%rd1, %rd66;
	cvta.to.global.u64 	%rd2, %rd71;
	cvta.to.global.u64 	%rd3, %rd70;
	cvta.to.global.u64 	%rd4, %rd69;
	cvta.to.global.u64 	%rd5, %rd68;
	cvta.to.global.u64 	%rd6, %rd67;
	mov.u32 	%r49, %ctaid.x;
	mov.u32 	%r50, %ntid.x;
	mov.u32 	%r51, %tid.x;
	mad.lo.s32 	%r1, %r49, %r50, %r51;
	mul.lo.s32 	%r52, %r43, %r44;
	mul.lo.s32 	%r53, %r52, 3;
	setp.gt.s32 	%p2, %r1, %r53;
	@%p2 bra 	$L__BB0_79;
	mul.lo.s32 	%r54, %r44, 3;
	div.s32 	%r2, %r1, %r54;
	mul.lo.s32 	%r55, %r2, %r54;
	sub.s32 	%r56, %r1, %r55;
	mul.hi.s32 	%r57, %r56, 1431655766;
	shr.u32 	%r58, %r57, 31;
	add.s32 	%r3, %r57, %r58;
	mul.lo.s32 	%r59, %r3, 3;
	sub.s32 	%r4, %r56, %r59;
	setp.eq.s32 	%p3, %r4, 0;
	mov.u32 	%r177, %r4;
	mov.u32 	%r178, %r45;
	mov.u32 	%r179, %r4;
	mov.u32 	%r180, %r46;
	@%p3 bra 	$L__BB0_5;
	setp.ne.s32 	%p4, %r4, 1;
	@%p4 bra 	$L__BB0_4;
	neg.s32 	%r61, %r45;
	cvt.rn.f64.s32 	%fd3, %r61;
	div.rn.f64 	%fd4, %fd3, 0d3FF69FBE76C8B439;
	cvt.rzi.s32.f64 	%r179, %fd4;
	cvt.rn.f64.s32 	%fd5, %r46;
	div.rn.f64 	%fd6, %fd5, 0d3FF69FBE76C8B439;
	cvt.rzi.s32.f64 	%r180, %fd6;
	add.s32 	%r62, %r46, %r45;
	cvt.rn.f64.s32 	%fd7, %r62;
	div.rn.f64 	%fd8, %fd7, 0d3FF69FBE76C8B439;
	cvt.rzi.s32.f64 	%r178, %fd8;
	mov.b32 	%r177, 0;
	bra.uni 	$L__BB0_5;
$L__BB0_4:
	add.s32 	%r64, %r46, %r45;
	cvt.rn.f64.s32 	%fd9, %r64;
	div.rn.f64 	%fd10, %fd9, 0d3FF69FBE76C8B439;
	cvt.rzi.s32.f64 	%r180, %fd10;
	neg.s32 	%r65, %r46;
	cvt.rn.f64.s32 	%fd11, %r65;
	div.rn.f64 	%fd12, %fd11, 0d3FF69FBE76C8B439;
	cvt.rzi.s32.f64 	%r177, %fd12;
	cvt.rn.f64.s32 	%fd13, %r45;
	div.rn.f64 	%fd14, %fd13, 0d3FF69FBE76C8B439;
	cvt.rzi.s32.f64 	%r178, %fd14;
	mov.b32 	%r179, 0;
$L__BB0_5:
	setp.le.s32 	%p5, %r178, %r177;
	mov.f32 	%f190, 0f00000000;
	@%p5 bra 	$L__BB0_65;
	sub.s32 	%r66, %r180, %r179;
	and.b32  	%r15, %r66, 7;
	mov.b64 	%rd144, 0;
	mov.u32 	%r181, %r177;
$L__BB0_7:
	setp.le.s32 	%p6, %r180, %r179;
	@%p6 bra 	$L__BB0_63;
	sub.s32 	%r67, %r179, %r180;
	setp.gt.u32 	%p7, %r67, -8;
	add.s32 	%r68, %r181, %r2;
	setp.ge.s32 	%p8, %r68, %r43;
	setp.lt.s32 	%p9, %r68, 0;
	or.pred  	%p1, %p8, %p9;
	mul.lo.s32 	%r17, %r68, %r44;
	mov.u32 	%r184, %r179;
	@%p7 bra 	$L__BB0_35;
	mov.b32 	%r183, 0;
	mov.u32 	%r184, %r179;
$L__BB0_10:
	.pragma "nounroll";
	add.s32 	%r20, %r184, %r3;
	setp.ge.s32 	%p10, %r20, %r44;
	setp.lt.s32 	%p11, %r20, 0;
	or.pred  	%p12, %p10, %p11;
	or.pred  	%p14, %p1, %p12;
	add.s32 	%r70, %r20, %r17;
	mul.wide.s32 	%rd74, %r70, 4;
	add.s64 	%rd9, %rd1, %rd74;
	not.pred 	%p15, %p14;
	@%p15 bra 	$L__BB0_12;
	add.s64 	%rd145, %rd144, 255;
	bra.uni 	$L__BB0_13;
$L__BB0_12:
	ld.global.f32 	%f14, [%rd9];
	cvt.rn.f32.s64 	%f15, %rd144;
	add.f32 	%f16, %f14, %f15;
	cvt.rzi.s64.f32 	%rd145, %f16;
$L__BB0_13:
	add.s32 	%r71, %r20, 1;
	setp.ge.s32 	%p16, %r71, %r44;
	setp.lt.s32 	%p17, %r71, 0;
	or.pred  	%p18, %p16, %p17;
	or.pred  	%p19, %p1, %p18;
	@%p19 bra 	$L__BB0_15;
	ld.global.f32 	%f17, [%rd9+4];
	cvt.rn.f32.s64 	%f18, %rd145;
	add.f32 	%f19, %f17, %f18;
	cvt.rzi.s64.f32 	%rd146, %f19;
	bra.uni 	$L__BB0_16;
$L__BB0_15:
	add.s64 	%rd146, %rd145, 255;
$L__BB0_16:
	add.s32 	%r72, %r20, 2;
	setp.ge.s32 	%p20, %r72, %r44;
	setp.lt.s32 	%p21, %r72, 0;
	or.pred  	%p22, %p20, %p21;
	or.pred  	%p23, %p1, %p22;
	@%p23 bra 	$L__BB0_18;
	ld.global.f32 	%f20, [%rd9+8];
	cvt.rn.f32.s64 	%f21, %rd146;
	add.f32 	%f22, %f20, %f21;
	cvt.rzi.s64.f32 	%rd147, %f22;
	bra.uni 	$L__BB0_19;
$L__BB0_18:
	add.s64 	%rd147, %rd146, 255;
$L__BB0_19:
	add.s32 	%r73, %r20, 3;
	setp.ge.s32 	%p24, %r73, %r44;
	setp.lt.s32 	%p25, %r73, 0;
	or.pred  	%p26, %p24, %p25;
	or.pred  	%p27, %p1, %p26;
	@%p27 bra 	$L__BB0_21;
	ld.global.f32 	%f23, [%rd9+12];
	cvt.rn.f32.s64 	%f24, %rd147;
	add.f32 	%f25, %f23, %f24;
	cvt.rzi.s64.f32 	%rd148, %f25;
	bra.uni 	$L__BB0_22;
$L__BB0_21:
	add.s64 	%rd148, %rd147, 255;
$L__BB0_22:
	add.s32 	%r74, %r20, 4;
	setp.ge.s32 	%p28, %r74, %r44;
	setp.lt.s32 	%p29, %r74, 0;
	or.pred  	%p30, %p28, %p29;
	or.pred  	%p31, %p1, %p30;
	@%p31 bra 	$L__BB0_24;
	ld.global.f32 	%f26, [%rd9+16];
	cvt.rn.f32.s64 	%f27, %rd148;
	add.f32 	%f28, %f26, %f27;
	cvt.rzi.s64.f32 	%rd149, %f28;
	bra.uni 	$L__BB0_25;
$L__BB0_24:
	add.s64 	%rd149, %rd148, 255;
$L__BB0_25:
	add.s32 	%r75, %r20, 5;
	setp.ge.s32 	%p32, %r75, %r44;
	setp.lt.s32 	%p33, %r75, 0;
	or.pred  	%p34, %p32, %p33;
	or.pred  	%p35, %p1, %p34;
	@%p35 bra 	$L__BB0_27;
	ld.global.f32 	%f29, [%rd9+20];
	cvt.rn.f32.s64 	%f30, %rd149;
	add.f32 	%f31, %f29, %f30;
	cvt.rzi.s64.f32 	%rd150, %f31;
	bra.uni 	$L__BB0_28;
$L__BB0_27:
	add.s64 	%rd150, %rd149, 255;
$L__BB0_28:
	add.s32 	%r76, %r20, 6;
	setp.ge.s32 	%p36, %r76, %r44;
	setp.lt.s32 	%p37, %r76, 0;
	or.pred  	%p38, %p36, %p37;
	or.pred  	%p39, %p1, %p38;
	@%p39 bra 	$L__BB0_30;
	ld.global.f32 	%f32, [%rd9+24];
	cvt.rn.f32.s64 	%f33, %rd150;
	add.f32 	%f34, %f32, %f33;
	cvt.rzi.s64.f32 	%rd151, %f34;
	bra.uni 	$L__BB0_31;
$L__BB0_30:
	add.s64 	%rd151, %rd150, 255;
$L__BB0_31:
	add.s32 	%r77, %r20, 7;
	setp.ge.s32 	%p40, %r77, %r44;
	setp.lt.s32 	%p41, %r77, 0;
	or.pred  	%p42, %p40, %p41;
	or.pred  	%p43, %p1, %p42;
	@%p43 bra 	$L__BB0_33;
	ld.global.f32 	%f35, [%rd9+28];
	cvt.rn.f32.s64 	%f36, %rd151;
	add.f32 	%f37, %f35, %f36;
	cvt.rzi.s64.f32 	%rd144, %f37;
	bra.uni 	$L__BB0_34;
$L__BB0_33:
	add.s64 	%rd144, %rd151, 255;
$L__BB0_34:
	add.s32 	%r184, %r184, 8;
	add.s32 	%r183, %r183, 8;
	and.b32  	%r79, %r66, -8;
	setp.ne.s32 	%p44, %r183, %r79;
	@%p44 bra 	$L__BB0_10;
$L__BB0_35:
	setp.eq.s32 	%p45, %r15, 0;
	@%p45 bra 	$L__BB0_63;
	add.s32 	%r80, %r15, -1;
	setp.lt.u32 	%p46, %r80, 3;
	@%p46 bra 	$L__BB0_50;
	add.s32 	%r24, %r184, %r3;
	setp.ge.s32 	%p47, %r24, %r44;
	setp.lt.s32 	%p48, %r24, 0;
	or.pred  	%p49, %p47, %p48;
	or.pred  	%p51, %p1, %p49;
	add.s32 	%r81, %r24, %r17;
	mul.wide.s32 	%rd76, %r81, 4;
	add.s64 	%rd36, %rd1, %rd76;
	@%p51 bra 	$L__BB0_39;
	ld.global.f32 	%f38, [%rd36];
	cvt.rn.f32.s64 	%f39, %rd144;
	add.f32 	%f40, %f38, %f39;
	cvt.rzi.s64.f32 	%rd155, %f40;
	bra.uni 	$L__BB0_40;
$L__BB0_39:
	add.s64 	%rd155, %rd144, 255;
$L__BB0_40:
	add.s32 	%r82, %r24, 1;
	setp.ge.s32 	%p52, %r82, %r44;
	setp.lt.s32 	%p53, %r82, 0;
	or.pred  	%p54, %p52, %p53;
	or.pred  	%p55, %p1, %p54;
	@%p55 bra 	$L__BB0_42;
	ld.global.f32 	%f41, [%rd36+4];
	cvt.rn.f32.s64 	%f42, %rd155;
	add.f32 	%f43, %f41, %f42;
	cvt.rzi.s64.f32 	%rd156, %f43;
	bra.uni 	$L__BB0_43;
$L__BB0_42:
	add.s64 	%rd156, %rd155, 255;
$L__BB0_43:
	add.s32 	%r83, %r24, 2;
	setp.ge.s32 	%p56, %r83, %r44;
	setp.lt.s32 	%p57, %r83, 0;
	or.pred  	%p58, %p56, %p57;
	or.pred  	%p59, %p1, %p58;
	@%p59 bra 	$L__BB0_45;
	ld.global.f32 	%f44, [%rd36+8];
	cvt.rn.f32.s64 	%f45, %rd156;
	add.f32 	%f46, %f44, %f45;
	cvt.rzi.s64.f32 	%rd157, %f46;
	bra.uni 	$L__BB0_46;
$L__BB0_45:
	add.s64 	%rd157, %rd156, 255;
$L__BB0_46:
	add.s32 	%r84, %r24, 3;
	setp.ge.s32 	%p60, %r84, %r44;
	setp.lt.s32 	%p61, %r84, 0;
	or.pred  	%p62, %p60, %p61;
	or.pred  	%p63, %p1, %p62;
	@%p63 bra 	$L__BB0_48;
	ld.global.f32 	%f47, [%rd36+12];
	cvt.rn.f32.s64 	%f48, %rd157;
	add.f32 	%f49, %f47, %f48;
	cvt.rzi.s64.f32 	%rd144, %f49;
	bra.uni 	$L__BB0_49;
$L__BB0_48:
	add.s64 	%rd144, %rd157, 255;
$L__BB0_49:
	add.s32 	%r184, %r184, 4;
$L__BB0_50:
	and.b32  	%r85, %r66, 3;
	setp.eq.s32 	%p64, %r85, 0;
	@%p64 bra 	$L__BB0_63;
	setp.eq.s32 	%p65, %r85, 1;
	@%p65 bra 	$L__BB0_59;
	add.s32 	%r27, %r184, %r3;
	setp.ge.s32 	%p66, %r27, %r44;
	setp.lt.s32 	%p67, %r27, 0;
	or.pred  	%p68, %p66, %p67;
	or.pred  	%p70, %p1, %p68;
	add.s32 	%r87, %r27, %r17;
	mul.wide.s32 	%rd78, %r87, 4;
	add.s64 	%rd51, %rd1, %rd78;
	@%p70 bra 	$L__BB0_54;
	ld.global.f32 	%f50, [%rd51];
	cvt.rn.f32.s64 	%f51, %rd144;
	add.f32 	%f52, %f50, %f51;
	cvt.rzi.s64.f32 	%rd161, %f52;
	bra.uni 	$L__BB0_55;
$L__BB0_54:
	add.s64 	%rd161, %rd144, 255;
$L__BB0_55:
	add.s32 	%r88, %r27, 1;
	setp.ge.s32 	%p71, %r88, %r44;
	setp.lt.s32 	%p72, %r88, 0;
	or.pred  	%p73, %p71, %p72;
	or.pred  	%p74, %p1, %p73;
	@%p74 bra 	$L__BB0_57;
	ld.global.f32 	%f53, [%rd51+4];
	cvt.rn.f32.s64 	%f54, %rd161;
	add.f32 	%f55, %f53, %f54;
	cvt.rzi.s64.f32 	%rd144, %f55;
	bra.uni 	$L__BB0_58;
$L__BB0_57:
	add.s64 	%rd144, %rd161, 255;
$L__BB0_58:
	add.s32 	%r184, %r184, 2;
$L__BB0_59:
	and.b32  	%r90, %r66, 1;
	setp.eq.b32 	%p75, %r90, 1;
	not.pred 	%p76, %p75;
	@%p76 bra 	$L__BB0_63;
	add.s32 	%r30, %r184, %r3;
	setp.ge.s32 	%p77, %r30, %r44;
	setp.lt.s32 	%p78, %r30, 0;
	or.pred  	%p79, %p77, %p78;
	or.pred  	%p81, %p1, %p79;
	@%p81 bra 	$L__BB0_62;
	add.s32 	%r91, %r30, %r17;
	mul.wide.s32 	%rd79, %r91, 4;
	add.s64 	%rd80, %rd1, %rd79;
	ld.global.f32 	%f56, [%rd80];
	cvt.rn.f32.s64 	%f57, %rd144;
	add.f32 	%f58, %f56, %f57;
	cvt.rzi.s64.f32 	%rd144, %f58;
	bra.uni 	$L__BB0_63;
$L__BB0_62:
	add.s64 	%rd144, %rd144, 255;
$L__BB0_63:
	add.s32 	%r181, %r181, 1;
	setp.ne.s32 	%p82, %r181, %r178;
	@%p82 bra 	$L__BB0_7;
	cvt.rn.f32.s64 	%f190, %rd144;
$L__BB0_65:
	ld.param.u32 	%r176, [_Z19computeImageSummaryPfPiS0_S0_S_S0_S0_S0_iiiiS_S_ii_param_15];
	ld.param.u32 	%r175, [_Z19computeImageSummaryPfPiS0_S0_S_S0_S0_S0_iiiiS_S_ii_param_14];
	ld.param.u64 	%rd141, [_Z19computeImageSummaryPfPiS0_S0_S_S0_S0_S0_iiiiS_S_ii_param_12];
	sub.s32 	%r92, %r178, %r177;
	sub.s32 	%r93, %r180, %r179;
	mul.lo.s32 	%r94, %r93, %r92;
	cvt.rn.f32.s32 	%f60, %r94;
	div.rn.f32 	%f61, %f190, %f60;
	cvta.to.global.u64 	%rd81, %rd141;
	mul.wide.s32 	%rd82, %r1, 4;
	add.s64 	%rd83, %rd81, %rd82;
	st.global.f32 	[%rd83], %f61;
	cvt.rn.f32.s32 	%f62, %r175;
	sub.f32 	%f63, %f61, %f62;
	abs.f32 	%f64, %f63;
	cvt.rn.f32.s32 	%f65, %r176;
	setp.gtu.f32 	%p83, %f64, %f65;
	mov.f32 	%f195, 0fBF800000;
	@%p83 bra 	$L__BB0_78;
	mov.f32 	%f193, 0f00000000;
	min.s32 	%r95, %r45, %r46;
	setp.lt.s32 	%p84, %r95, 1;
	@%p84 bra 	$L__BB0_77;
	mov.f32 	%f193, 0f00000000;
	neg.s32 	%r33, %r46;
	mov.u32 	%r187, %r45;
$L__BB0_68:
	add.s32 	%r34, %r187, -1;
	sub.s32 	%r97, %r45, %r187;
	cvt.rn.f32.s32 	%f68, %r97;
	sub.s32 	%r98, %r2, %r34;
	cvt.rzi.s32.f32 	%r99, %f68;
	mul.lo.s32 	%r35, %r99, %r46;
	cvt.rn.f32.s32 	%f69, %r98;
	cvt.rzi.s32.f32 	%r100, %f69;
	mul.lo.s32 	%r36, %r100, %r44;
	mov.b32 	%r190, 0;
	mov.f64 	%fd29, 0d0000000000000000;
	mov.u32 	%r188, %r3;
	mov.u32 	%r189, %r33;
$L__BB0_69:
	cvt.rn.f32.u32 	%f5, %r190;
	setp.eq.s32 	%p85, %r4, 0;
	@%p85 bra 	$L__BB0_74;
	setp.eq.s32 	%p86, %r4, 1;
	@%p86 bra 	$L__BB0_73;
	setp.ne.s32 	%p87, %r4, 2;
	@%p87 bra 	$L__BB0_75;
	ld.param.u64 	%rd138, [_Z19computeImageSummaryPfPiS0_S0_S_S0_S0_S0_iiiiS_S_ii_param_6];
	cvt.rn.f64.u32 	%fd16, %r190;
	mul.f64 	%fd17, %fd16, 0d3FE6A17E5EDE5348;
	sub.s32 	%r101, %r2, %r34;
	cvt.rn.f64.s32 	%fd18, %r101;
	mul.f64 	%fd19, %fd18, 0d3FFB50BF2F6F29A4;
	sub.f64 	%fd20, %fd19, %fd17;
	cvt.rn.f32.f64 	%f70, %fd20;
	mul.f64 	%fd21, %fd16, 0d3FFB50BF2F6F29A4;
	fma.rn.f64 	%fd22, %fd18, 0d3FE6A17E5EDE5348, %fd21;
	cvt.rn.f32.f64 	%f71, %fd22;
	cvt.rn.f32.u32 	%f72, %r190;
	cvt.rzi.s32.f32 	%r102, %f72;
	add.s32 	%r103, %r102, %r35;
	cvt.rmi.f32.f32 	%f73, %f70;
	cvt.rpi.f32.f32 	%f74, %f70;
	cvt.rpi.f32.f32 	%f75, %f71;
	cvt.rmi.f32.f32 	%f76, %f71;
	cvt.rzi.s32.f32 	%r104, %f73;
	mul.lo.s32 	%r105, %r104, %r46;
	cvt.rzi.s32.f32 	%r106, %f76;
	add.s32 	%r107, %r105, %r106;
	mul.wide.s32 	%rd84, %r107, 4;
	add.s64 	%rd85, %rd6, %rd84;
	ld.global.u32 	%r108, [%rd85];
	cvt.rn.f32.s32 	%f77, %r108;
	cvt.rzi.s32.f32 	%r109, %f75;
	add.s32 	%r110, %r105, %r109;
	mul.wide.s32 	%rd86, %r110, 4;
	add.s64 	%rd87, %rd6, %rd86;
	ld.global.u32 	%r111, [%rd87];
	cvt.rn.f32.s32 	%f78, %r111;
	cvt.rzi.s32.f32 	%r112, %f74;
	mul.lo.s32 	%r113, %r112, %r46;
	add.s32 	%r114, %r113, %r106;
	mul.wide.s32 	%rd88, %r114, 4;
	add.s64 	%rd89, %rd6, %rd88;
	ld.global.u32 	%r115, [%rd89];
	cvt.rn.f32.s32 	%f79, %r115;
	add.s32 	%r116, %r113, %r109;
	mul.wide.s32 	%rd90, %r116, 4;
	add.s64 	%rd91, %rd6, %rd90;
	ld.global.u32 	%r117, [%rd91];
	cvt.rn.f32.s32 	%f80, %r117;
	sub.f32 	%f81, %f75, %f71;
	mul.f32 	%f82, %f81, %f79;
	sub.f32 	%f83, %f70, %f73;
	mul.f32 	%f84, %f83, %f82;
	mul.f32 	%f85, %f81, %f77;
	sub.f32 	%f86, %f74, %f70;
	fma.rn.f32 	%f87, %f86, %f85, %f84;
	sub.f32 	%f88, %f71, %f76;
	mul.f32 	%f89, %f88, %f80;
	fma.rn.f32 	%f90, %f83, %f89, %f87;
	mul.f32 	%f91, %f88, %f78;
	sub.f32 	%f92, %f70, %f74;
	fma.rn.f32 	%f93, %f92, %f91, %f90;
	add.s64 	%rd92, %rd5, %rd84;
	ld.global.u32 	%r118, [%rd92];
	cvt.rn.f32.s32 	%f94, %r118;
	add.s64 	%rd93, %rd5, %rd86;
	ld.global.u32 	%r119, [%rd93];
	cvt.rn.f32.s32 	%f95, %r119;
	add.s64 	%rd94, %rd5, %rd88;
	ld.global.u32 	%r120, [%rd94];
	cvt.rn.f32.s32 	%f96, %r120;
	add.s64 	%rd95, %rd5, %rd90;
	ld.global.u32 	%r121, [%rd95];
	cvt.rn.f32.s32 	%f97, %r121;
	mul.f32 	%f98, %f81, %f96;
	mul.f32 	%f99, %f83, %f98;
	mul.f32 	%f100, %f81, %f94;
	fma.rn.f32 	%f101, %f86, %f100, %f99;
	mul.f32 	%f102, %f88, %f97;
	fma.rn.f32 	%f103, %f83, %f102, %f101;
	mul.f32 	%f104, %f88, %f95;
	fma.rn.f32 	%f105, %f92, %f104, %f103;
	add.s64 	%rd96, %rd4, %rd84;
	ld.global.u32 	%r122, [%rd96];
	cvt.rn.f32.s32 	%f106, %r122;
	add.s64 	%rd97, %rd4, %rd86;
	ld.global.u32 	%r123, [%rd97];
	cvt.rn.f32.s32 	%f107, %r123;
	add.s64 	%rd98, %rd4, %rd88;
	ld.global.u32 	%r124, [%rd98];
	cvt.rn.f32.s32 	%f108, %r124;
	add.s64 	%rd99, %rd4, %rd90;
	ld.global.u32 	%r125, [%rd99];
	cvt.rn.f32.s32 	%f109, %r125;
	mul.f32 	%f110, %f81, %f108;
	mul.f32 	%f111, %f83, %f110;
	mul.f32 	%f112, %f81, %f106;
	fma.rn.f32 	%f113, %f86, %f112, %f111;
	mul.f32 	%f114, %f88, %f109;
	fma.rn.f32 	%f115, %f83, %f114, %f113;
	mul.f32 	%f116, %f88, %f107;
	fma.rn.f32 	%f117, %f92, %f116, %f115;
	mul.wide.s32 	%rd100, %r103, 4;
	add.s64 	%rd101, %rd3, %rd100;
	ld.global.u32 	%r126, [%rd101];
	cvt.rn.f32.s32 	%f118, %r126;
	sub.f32 	%f119, %f93, %f118;
	fma.rn.f32 	%f120, %f119, %f119, %f193;
	cvta.to.global.u64 	%rd102, %rd138;
	add.s64 	%rd103, %rd102, %rd100;
	ld.global.u32 	%r127, [%rd103];
	cvt.rn.f32.s32 	%f121, %r127;
	sub.f32 	%f122, %f105, %f121;
	fma.rn.f32 	%f123, %f122, %f122, %f120;
	add.s64 	%rd104, %rd2, %rd100;
	ld.global.u32 	%r128, [%rd104];
	cvt.rn.f32.s32 	%f124, %r128;
	sub.f32 	%f125, %f117, %f124;
	fma.rn.f32 	%f193, %f125, %f125, %f123;
	bra.uni 	$L__BB0_75;
$L__BB0_73:
	ld.param.u64 	%rd139, [_Z19computeImageSummaryPfPiS0_S0_S_S0_S0_S0_iiiiS_S_ii_param_6];
	mul.f64 	%fd23, %fd29, 0d3FE6A17E5EDE5348;
	sub.s32 	%r129, %r2, %r34;
	cvt.rn.f64.s32 	%fd24, %r129;
	fma.rn.f64 	%fd25, %fd24, 0d3FFB50BF2F6F29A4, %fd23;
	cvt.rn.f32.f64 	%f126, %fd25;
	mul.f64 	%fd26, %fd29, 0d3FFB50BF2F6F29A4;
	mul.f64 	%fd27, %fd24, 0d3FE6A17E5EDE5348;
	sub.f64 	%fd28, %fd26, %fd27;
	cvt.rn.f32.f64 	%f127, %fd28;
	cvt.rn.f32.u32 	%f128, %r190;
	cvt.rzi.s32.f32 	%r130, %f128;
	add.s32 	%r131, %r130, %r35;
	cvt.rmi.f32.f32 	%f129, %f126;
	cvt.rpi.f32.f32 	%f130, %f126;
	cvt.rpi.f32.f32 	%f131, %f127;
	cvt.rmi.f32.f32 	%f132, %f127;
	cvt.rzi.s32.f32 	%r132, %f129;
	mul.lo.s32 	%r133, %r132, %r46;
	cvt.rzi.s32.f32 	%r134, %f132;
	add.s32 	%r135, %r133, %r134;
	mul.wide.s32 	%rd105, %r135, 4;
	add.s64 	%rd106, %rd6, %rd105;
	ld.global.u32 	%r136, [%rd106];
	cvt.rn.f32.s32 	%f133, %r136;
	cvt.rzi.s32.f32 	%r137, %f131;
	add.s32 	%r138, %r133, %r137;
	mul.wide.s32 	%rd107, %r138, 4;
	add.s64 	%rd108, %rd6, %rd107;
	ld.global.u32 	%r139, [%rd108];
	cvt.rn.f32.s32 	%f134, %r139;
	cvt.rzi.s32.f32 	%r140, %f130;
	mul.lo.s32 	%r141, %r140, %r46;
	add.s32 	%r142, %r141, %r134;
	mul.wide.s32 	%rd109, %r142, 4;
	add.s64 	%rd110, %rd6, %rd109;
	ld.global.u32 	%r143, [%rd110];
	cvt.rn.f32.s32 	%f135, %r143;
	add.s32 	%r144, %r141, %r137;
	mul.wide.s32 	%rd111, %r144, 4;
	add.s64 	%rd112, %rd6, %rd111;
	ld.global.u32 	%r145, [%rd112];
	cvt.rn.f32.s32 	%f136, %r145;
	sub.f32 	%f137, %f131, %f127;
	mul.f32 	%f138, %f137, %f135;
	sub.f32 	%f139, %f126, %f129;
	mul.f32 	%f140, %f139, %f138;
	mul.f32 	%f141, %f137, %f133;
	sub.f32 	%f142, %f130, %f126;
	fma.rn.f32 	%f143, %f142, %f141, %f140;
	sub.f32 	%f144, %f127, %f132;
	mul.f32 	%f145, %f144, %f136;
	fma.rn.f32 	%f146, %f139, %f145, %f143;
	mul.f32 	%f147, %f144, %f134;
	sub.f32 	%f148, %f126, %f130;
	fma.rn.f32 	%f149, %f148, %f147, %f146;
	add.s64 	%rd113, %rd5, %rd105;
	ld.global.u32 	%r146, [%rd113];
	cvt.rn.f32.s32 	%f150, %r146;
	add.s64 	%rd114, %rd5, %rd107;
	ld.global.u32 	%r147, [%rd114];
	cvt.rn.f32.s32 	%f151, %r147;
	add.s64 	%rd115, %rd5, %rd109;
	ld.global.u32 	%r148, [%rd115];
	cvt.rn.f32.s32 	%f152, %r148;
	add.s64 	%rd116, %rd5, %rd111;
	ld.global.u32 	%r149, [%rd116];
	cvt.rn.f32.s32 	%f153, %r149;
	mul.f32 	%f154, %f137, %f152;
	mul.f32 	%f155, %f139, %f154;
	mul.f32 	%f156, %f137, %f150;
	fma.rn.f32 	%f157, %f142, %f156, %f155;
	mul.f32 	%f158, %f144, %f153;
	fma.rn.f32 	%f159, %f139, %f158, %f157;
	mul.f32 	%f160, %f144, %f151;
	fma.rn.f32 	%f161, %f148, %f160, %f159;
	add.s64 	%rd117, %rd4, %rd105;
	ld.global.u32 	%r150, [%rd117];
	cvt.rn.f32.s32 	%f162, %r150;
	add.s64 	%rd118, %rd4, %rd107;
	ld.global.u32 	%r151, [%rd118];
	cvt.rn.f32.s32 	%f163, %r151;
	add.s64 	%rd119, %rd4, %rd109;
	ld.global.u32 	%r152, [%rd119];
	cvt.rn.f32.s32 	%f164, %r152;
	add.s64 	%rd120, %rd4, %rd111;
	ld.global.u32 	%r153, [%rd120];
	cvt.rn.f32.s32 	%f165, %r153;
	mul.f32 	%f166, %f137, %f164;
	mul.f32 	%f167, %f139, %f166;
	mul.f32 	%f168, %f137, %f162;
	fma.rn.f32 	%f169, %f142, %f168, %f167;
	mul.f32 	%f170, %f144, %f165;
	fma.rn.f32 	%f171, %f139, %f170, %f169;
	mul.f32 	%f172, %f144, %f163;
	fma.rn.f32 	%f173, %f148, %f172, %f171;
	mul.wide.s32 	%rd121, %r131, 4;
	add.s64 	%rd122, %rd3, %rd121;
	ld.global.u32 	%r154, [%rd122];
	cvt.rn.f32.s32 	%f174, %r154;
	sub.f32 	%f175, %f149, %f174;
	fma.rn.f32 	%f176, %f175, %f175, %f193;
	cvta.to.global.u64 	%rd123, %rd139;
	add.s64 	%rd124, %rd123, %rd121;
	ld.global.u32 	%r155, [%rd124];
	cvt.rn.f32.s32 	%f177, %r155;
	sub.f32 	%f178, %f161, %f177;
	fma.rn.f32 	%f179, %f178, %f178, %f176;
	add.s64 	%rd125, %rd2, %rd121;
	ld.global.u32 	%r156, [%rd125];
	cvt.rn.f32.s32 	%f180, %r156;
	sub.f32 	%f181, %f173, %f180;
	fma.rn.f32 	%f193, %f181, %f181, %f179;
	bra.uni 	$L__BB0_75;
$L__BB0_74:
	ld.param.u64 	%rd140, [_Z19computeImageSummaryPfPiS0_S0_S_S0_S0_S0_iiiiS_S_ii_param_6];
	cvt.rn.f32.s32 	%f182, %r188;
	cvt.rzi.s32.f32 	%r157, %f182;
	add.s32 	%r158, %r157, %r36;
	cvt.rzi.s32.f32 	%r159, %f5;
	add.s32 	%r160, %r159, %r35;
	mul.wide.s32 	%rd126, %r158, 4;
	add.s64 	%rd127, %rd6, %rd126;
	ld.global.u32 	%r161, [%rd127];
	mul.wide.s32 	%rd128, %r160, 4;
	add.s64 	%rd129, %rd3, %rd128;
	ld.global.u32 	%r162, [%rd129];
	sub.s32 	%r163, %r161, %r162;
	mul.lo.s32 	%r164, %r163, %r163;
	cvt.rn.f32.u32 	%f183, %r164;
	add.f32 	%f184, %f193, %f183;
	add.s64 	%rd130, %rd5, %rd126;
	ld.global.u32 	%r165, [%rd130];
	cvta.to.global.u64 	%rd131, %rd140;
	add.s64 	%rd132, %rd131, %rd128;
	ld.global.u32 	%r166, [%rd132];
	sub.s32 	%r167, %r165, %r166;
	mul.lo.s32 	%r168, %r167, %r167;
	cvt.rn.f32.u32 	%f185, %r168;
	add.f32 	%f186, %f184, %f185;
	add.s64 	%rd133, %rd4, %rd126;
	ld.global.u32 	%r169, [%rd133];
	add.s64 	%rd134, %rd2, %rd128;
	ld.global.u32 	%r170, [%rd134];
	sub.s32 	%r171, %r169, %r170;
	mul.lo.s32 	%r172, %r171, %r171;
	cvt.rn.f32.u32 	%f187, %r172;
	add.f32 	%f193, %f186, %f187;
$L__BB0_75:
	add.f64 	%fd29, %fd29, 0d3FF0000000000000;
	add.s32 	%r190, %r190, 1;
	add.s32 	%r189, %r189, 1;
	setp.ne.s32 	%p88, %r189, 0;
	add.s32 	%r188, %r188, 1;
	@%p88 bra 	$L__BB0_69;
	setp.gt.s32 	%p89, %r187, 1;
	mov.u32 	%r187, %r34;
	@%p89 bra 	$L__BB0_68;
$L__BB0_77:
	mul.lo.s32 	%r173, %r45, %r46;
	mul.lo.s32 	%r174, %r173, 3;
	cvt.rn.f32.s32 	%f188, %r174;
	div.rn.f32 	%f189, %f193, %f188;
	sqrt.rn.f32 	%f195, %f189;
$L__BB0_78:
	ld.param.u64 	%rd142, [_Z19computeImageSummaryPfPiS0_S0_S_S0_S0_S0_iiiiS_S_ii_param_13];
	cvta.to.global.u64 	%rd135, %rd142;
	mul.wide.s32 	%rd136, %r1, 4;
	add.s64 	%rd137, %rd135, %rd136;
	st.global.f32 	[%rd137], %f195;
$L__BB0_79:
	ret;

}


// ===== COMPILED SASS (sm_100) =====

	.target	sm_100

	.elftype	@"ET_EXEC"


//--------------------- .note.nv.tkinfo           --------------------------
	.section	.note.nv.tkinfo,"",@"SHT_NOTE"
	.sectionflags	@"SHF_NOTE_NV_TKINFO"
	.tkinfo
        /*0018*/ 	.word	0x00000002
        /*0030*/ 	.string	""
        /*0030*/ 	.string	"ptxas"
        /*0030*/ 	.string	"Cuda compilation tools, release 13.0, V13.0.88"
        /*0030*/ 	.string	"Build cuda_13.0.r13.0/compiler.36424714_0"
        /*0030*/ 	.string	"-arch sm_100 -m 64 "



//--------------------- .note.nv.cuinfo           --------------------------
	.section	.note.nv.cuinfo,"",@"SHT_NOTE"
	.sectionflags	@"SHF_NOTE_NV_CUINFO"
        /*0018*/ 	.short	0x0002
        /*001a*/ 	.short	0x0064
        /*001c*/ 	.short	0x0082
	.zero		2


//--------------------- .nv.info                  --------------------------
	.section	.nv.info,"",@"SHT_CUDA_INFO"
	.align	4


	//----- nvinfo : EIATTR_REGCOUNT
	.align		4
        /*0000*/ 	.byte	0x04, 0x2f
        /*0002*/ 	.short	(.L_1 - .L_0)
	.align		4
.L_0:
        /*0004*/ 	.word	index@(_Z19computeImageSummaryPfPiS0_S0_S_S0_S0_S0_iiiiS_S_ii)
        /*0008*/ 	.word	0x00000030


	//----- nvinfo : EIATTR_FRAME_SIZE
	.align		4
.L_1:
        /*000c*/ 	.byte	0x04, 0x11
        /*000e*/ 	.short	(.L_3 - .L_2)
	.align		4
.L_2:
        /*0010*/ 	.word	index@($__internal_2_$__cuda_sm3x_div_rn_noftz_f32_slowpath)
        /*0014*/ 	.word	0x00000000


	//----- nvinfo : EIATTR_FRAME_SIZE
	.align		4
.L_3:
        /*0018*/ 	.byte	0x04, 0x11
        /*001a*/ 	.short	(.L_5 - .L_4)
	.align		4
.L_4:
        /*001c*/ 	.word	index@($__internal_1_$__cuda_sm20_sqrt_rn_f32_slowpath)
        /*0020*/ 	.word	0x00000000


	//----- nvinfo : EIATTR_FRAME_SIZE
	.align		4
.L_5:
        /*0024*/ 	.byte	0x04, 0x11
        /*0026*/ 	.short	(.L_7 - .L_6)
	.align		4
.L_6:
        /*0028*/ 	.word	index@($__internal_0_$__cuda_sm20_div_rn_f64_full)
        /*002c*/ 	.word	0x00000000


	//----- nvinfo : EIATTR_FRAME_SIZE
	.align		4
.L_7:
        /*0030*/ 	.byte	0x04, 0x11
        /*0032*/ 	.short	(.L_9 - .L_8)
	.align		4
.L_8:
        /*0034*/ 	.word	index@(_Z19computeImageSummaryPfPiS0_S0_S_S0_S0_S0_iiiiS_S_ii)
        /*0038*/ 	.word	0x00000000


	//----- nvinfo : EIATTR_MIN_STACK_SIZE
	.align		4
.L_9:
        /*003c*/ 	.byte	0x04, 0x12
        /*003e*/ 	.short	(.L_11 - .L_10)
	.align		4
.L_10:
        /*0040*/ 	.word	index@(_Z19computeImageSummaryPfPiS0_S0_S_S0_S0_S0_iiiiS_S_ii)
        /*0044*/ 	.word	0x00000000
.L_11:


//--------------------- .nv.compat                --------------------------
	.section	.nv.compat,"",@"SHT_CUDA_COMPAT_INFO"
	.align	4
        /*0000*/ 	.byte	0x02, 0x09, 0x00, 0x00, 0x02, 0x02, 0x01, 0x00, 0x02, 0x05, 0x05, 0x00, 0x03, 0x07, 0x01, 0x01
        /*0010*/ 	.byte	0x02, 0x03, 0x00, 0x00, 0x02, 0x06, 0x01, 0x00, 0x04, 0x0b, 0x08, 0x00, 0x01, 0x00, 0x00, 0x00
        /*0020*/ 	.byte	0x00, 0x00, 0x00, 0x00


//--------------------- .nv.info._Z19computeImageSummaryPfPiS0_S0_S_S0_S0_S0_iiiiS_S_ii --------------------------
	.section	.nv.info._Z19computeImageSummaryPfPiS0_S0_S_S0_S0_S0_iiiiS_S_ii,"",@"SHT_CUDA_INFO"
	.sectionflags	@""
	.align	4


	//----- nvinfo : EIATTR_CUDA_API_VERSION
	.align		4
        /*0000*/ 	.byte	0x04, 0x37
        /*0002*/ 	.short	(.L_13 - .L_12)
.L_12:
        /*0004*/ 	.word	0x00000082


	//----- nvinfo : EIATTR_KPARAM_INFO
	.align		4
.L_13:
        /*0008*/ 	.byte	0x04, 0x17
        /*000a*/ 	.short	(.L_15 - .L_14)
.L_14:
        /*000c*/ 	.word	0x00000000
        /*0010*/ 	.short	0x000f
        /*0012*/ 	.short	0x0064
        /*0014*/ 	.byte	0x00, 0xf0, 0x11, 0x00


	//----- nvinfo : EIATTR_KPARAM_INFO
	.align		4
.L_15:
        /*0018*/ 	.byte	0x04, 0x17
        /*001a*/ 	.short	(.L_17 - .L_16)
.L_16:
        /*001c*/ 	.word	0x00000000
        /*0020*/ 	.short	0x000e
        /*0022*/ 	.short	0x0060
        /*0024*/ 	.byte	0x00, 0xf0, 0x11, 0x00


	//----- nvinfo : EIATTR_KPARAM_INFO
	.align		4
.L_17:
        /*0028*/ 	.byte	0x04, 0x17
        /*002a*/ 	.short	(.L_19 - .L_18)
.L_18:
        /*002c*/ 	.word	0x00000000
        /*0030*/ 	.short	0x000d
        /*0032*/ 	.short	0x0058
        /*0034*/ 	.byte	0x00, 0xf5, 0x21, 0x00


	//----- nvinfo : EIATTR_KPARAM_INFO
	.align		4
.L_19:
        /*0038*/ 	.byte	0x04, 0x17
        /*003a*/ 	.short	(.L_21 - .L_20)
.L_20:
        /*003c*/ 	.word	0x00000000
        /*0040*/ 	.short	0x000c
        /*0042*/ 	.short	0x0050
        /*0044*/ 	.byte	0x00, 0xf5, 0x21, 0x00


	//----- nvinfo : EIATTR_KPARAM_INFO
	.align		4
.L_21:
        /*0048*/ 	.byte	0x04, 0x17
        /*004a*/ 	.short	(.L_23 - .L_22)
.L_22:
        /*004c*/ 	.word	0x00000000
        /*0050*/ 	.short	0x000b
        /*0052*/ 	.short	0x004c
        /*0054*/ 	.byte	0x00, 0xf0, 0x11, 0x00


	//----- nvinfo : EIATTR_KPARAM_INFO
	.align		4
.L_23:
        /*0058*/ 	.byte	0x04, 0x17
        /*005a*/ 	.short	(.L_25 - .L_24)
.L_24:
        /*005c*/ 	.word	0x00000000
        /*0060*/ 	.short	0x000a
        /*0062*/ 	.short	0x0048
        /*0064*/ 	.byte	0x00, 0xf0, 0x11, 0x00


	//----- nvinfo : EIATTR_KPARAM_INFO
	.align		4
.L_25:
        /*0068*/ 	.byte	0x04, 0x17
        /*006a*/ 	.short	(.L_27 - .L_26)
.L_26:
        /*006c*/ 	.word	0x00000000
        /*0070*/ 	.short	0x0009
        /*0072*/ 	.short	0x0044
        /*0074*/ 	.byte	0x00, 0xf0, 0x11, 0x00


	//----- nvinfo : EIATTR_KPARAM_INFO
	.align		4
.L_27:
        /*0078*/ 	.byte	0x04, 0x17
        /*007a*/ 	.short	(.L_29 - .L_28)
.L_28:
        /*007c*/ 	.word	0x00000000
        /*0080*/ 	.short	0x0008
        /*0082*/ 	.short	0x0040
        /*0084*/ 	.byte	0x00, 0xf0, 0x11, 0x00


	//----- nvinfo : EIATTR_KPARAM_INFO
	.align		4
.L_29:
        /*0088*/ 	.byte	0x04, 0x17
        /*008a*/ 	.short	(.L_31 - .L_30)
.L_30:
        /*008c*/ 	.word	0x00000000
        /*0090*/ 	.short	0x0007
        /*0092*/ 	.short	0x0038
        /*0094*/ 	.byte	0x00, 0xf5, 0x21, 0x00


	//----- nvinfo : EIATTR_KPARAM_INFO
	.align		4
.L_31:
        /*0098*/ 	.byte	0x04, 0x17
        /*009a*/ 	.short	(.L_33 - .L_32)
.L_32:
        /*009c*/ 	.word	0x00000000
        /*00a0*/ 	.short	0x0006
        /*00a2*/ 	.short	0x0030
        /*00a4*/ 	.byte	0x00, 0xf5, 0x21, 0x00


	//----- nvinfo : EIATTR_KPARAM_INFO
	.align		4
.L_33:
        /*00a8*/ 	.byte	0x04, 0x17
        /*00aa*/ 	.short	(.L_35 - .L_34)
.L_34:
        /*00ac*/ 	.word	0x00000000
        /*00b0*/ 	.short	0x0005
        /*00b2*/ 	.short	0x0028
        /*00b4*/ 	.byte	0x00, 0xf5, 0x21, 0x00


	//----- nvinfo : EIATTR_KPARAM_INFO
	.align		4
.L_35:
        /*00b8*/ 	.byte	0x04, 0x17
        /*00ba*/ 	.short	(.L_37 - .L_36)
.L_36:
        /*00bc*/ 	.word	0x00000000
        /*00c0*/ 	.short	0x0004
        /*00c2*/ 	.short	0x0020
        /*00c4*/ 	.byte	0x00, 0xf5, 0x21, 0x00


	//----- nvinfo : EIATTR_KPARAM_INFO
	.align		4
.L_37:
        /*00c8*/ 	.byte	0x04, 0x17
        /*00ca*/ 	.short	(.L_39 - .L_38)
.L_38:
        /*00cc*/ 	.word	0x00000000
        /*00d0*/ 	.short	0x0003
        /*00d2*/ 	.short	0x0018
        /*00d4*/ 	.byte	0x00, 0xf5, 0x21, 0x00


	//----- nvinfo : EIATTR_KPARAM_INFO
	.align		4
.L_39:
        /*00d8*/ 	.byte	0x04, 0x17
        /*00da*/ 	.short	(.L_41 - .L_40)
.L_40:
        /*00dc*/ 	.word	0x00000000
        /*00e0*/ 	.short	0x0002
        /*00e2*/ 	.short	0x0010
        /*00e4*/ 	.byte	0x00, 0xf5, 0x21, 0x00


	//----- nvinfo : EIATTR_KPARAM_INFO
	.align		4
.L_41:
        /*00e8*/ 	.byte	0x04, 0x17
        /*00ea*/ 	.short	(.L_43 - .L_42)
.L_42:
        /*00ec*/ 	.word	0x00000000
        /*00f0*/ 	.short	0x0001
        /*00f2*/ 	.short	0x0008
        /*00f4*/ 	.byte	0x00, 0xf5, 0x21, 0x00


	//----- nvinfo : EIATTR_KPARAM_INFO
	.align		4
.L_43:
        /*00f8*/ 	.byte	0x04, 0x17
        /*00fa*/ 	.short	(.L_45 - .L_44)
.L_44:
        /*00fc*/ 	.word	0x00000000
        /*0100*/ 	.short	0x0000
        /*0102*/ 	.short	0x0000
        /*0104*/ 	.byte	0x00, 0xf5, 0x21, 0x00


	//----- nvinfo : EIATTR_SPARSE_MMA_MASK
	.align		4
.L_45:
        /*0108*/ 	.byte	0x03, 0x50
        /*010a*/ 	.short	0x0000


	//----- nvinfo : EIATTR_MAXREG_COUNT
	.align		4
        /*010c*/ 	.byte	0x03, 0x1b
        /*010e*/ 	.short	0x00ff


	//----- nvinfo : EIATTR_MERCURY_ISA_VERSION
	.align		4
        /*0110*/ 	.byte	0x03, 0x5f
        /*0112*/ 	.short	0x0101


	//----- nvinfo : EIATTR_VRC_CTA_INIT_COUNT
	.align		4
        /*0114*/ 	.byte	0x02, 0x4a
	.zero		1
	.zero		1


	//----- nvinfo : EIATTR_EXIT_INSTR_OFFSETS
	.align		4
        /*0118*/ 	.byte	0x04, 0x1c
        /*011a*/ 	.short	(.L_47 - .L_46)


	//   ....[0]....
.L_46:
        /*011c*/ 	.word	0x00000090


	//   ....[1]....
        /*0120*/ 	.word	0x00003440


	//----- nvinfo : EIATTR_CRS_STACK_SIZE
	.align		4
.L_47:
        /*0124*/ 	.byte	0x04, 0x1e
        /*0126*/ 	.short	(.L_49 - .L_48)
.L_48:
        /*0128*/ 	.word	0x00000000


	//----- nvinfo : EIATTR_CBANK_PARAM_SIZE
	.align		4
.L_49:
        /*012c*/ 	.byte	0x03, 0x19
        /*012e*/ 	.short	0x0068


	//----- nvinfo : EIATTR_PARAM_CBANK
	.align		4
        /*0130*/ 	.byte	0x04, 0x0a
        /*0132*/ 	.short	(.L_51 - .L_50)
	.align		4
.L_50:
        /*0134*/ 	.word	index@(.nv.constant0._Z19computeImageSummaryPfPiS0_S0_S_S0_S0_S0_iiiiS_S_ii)
        /*0138*/ 	.short	0x0380
        /*013a*/ 	.short	0x0068


	//----- nvinfo : EIATTR_SW_WAR
	.align		4
.L_51:
        /*013c*/ 	.byte	0x04, 0x36
        /*013e*/ 	.short	(.L_53 - .L_52)
.L_52:
        /*0140*/ 	.word	0x00000008
.L_53:


//--------------------- .nv.callgraph             --------------------------
	.section	.nv.callgraph,"",@"SHT_CUDA_CALLGRAPH"
	.align	4
	.sectionentsize	8
	.align		4
        /*0000*/ 	.word	0x00000000
	.align		4
        /*0004*/ 	.word	0xffffffff
	.align		4
        /*0008*/ 	.word	0x00000000
	.align		4
        /*000c*/ 	.word	0xfffffffe
	.align		4
        /*0010*/ 	.word	0x00000000
	.align		4
        /*0014*/ 	.word	0xfffffffd
	.align		4
        /*0018*/ 	.word	0x00000000
	.align		4
        /*001c*/ 	.word	0xfffffffc


//--------------------- .text._Z19computeImageSummaryPfPiS0_S0_S_S0_S0_S0_iiiiS_S_ii --------------------------
	.section	.text._Z19computeImageSummaryPfPiS0_S0_S_S0_S0_S0_iiiiS_S_ii,"ax",@progbits
	.align	128
        .global         _Z19computeImageSummaryPfPiS0_S0_S_S0_S0_S0_iiiiS_S_ii
        .type           _Z19computeImageSummaryPfPiS0_S0_S_S0_S0_S0_iiiiS_S_ii,@function
        .size           _Z19computeImageSummaryPfPiS0_S0_S_S0_S0_S0_iiiiS_S_ii,(.L_x_58 - _Z19computeImageSummaryPfPiS0_S0_S_S0_S0_S0_iiiiS_S_ii)
        .other          _Z19computeImageSummaryPfPiS0_S0_S_S0_S0_S0_iiiiS_S_ii,@"STO_CUDA_ENTRY STV_DEFAULT"
_Z19computeImageSummaryPfPiS0_S0_S_S0_S0_S0_iiiiS_S_ii:
.text._Z19computeImageSummaryPfPiS0_S0_S_S0_S0_S0_iiiiS_S_ii:
[----:B------:R-:W-:Y:S01]  /*0000*/  LDC R1, c[0x0][0x37c] ;  /* 0x0000df00ff017b82 */ /* 0x000fe20000000800 */
[----:B------:R-:W0:Y:S07]  /*0010*/  S2R R3, SR_TID.X ;  /* 0x0000000000037919 */ /* 0x000e2e0000002100 */
[----:B------:R-:W1:Y:S08]  /*0020*/  LDC.64 R4, c[0x0][0x3c0] ;  /* 0x0000f000ff047b82 */ /* 0x000e700000000a00 */
[----:B------:R-:W0:Y:S08]  /*0030*/  S2UR UR4, SR_CTAID.X ;  /* 0x00000000000479c3 */ /* 0x000e300000002500 */
[----:B------:R-:W0:Y:S01]  /*0040*/  LDC R0, c[0x0][0x360] ;  /* 0x0000d800ff007b82 */ /* 0x000e220000000800 */
[----:B-1----:R-:W-:-:S02]  /*0050*/  IMAD R2, R4, R5, RZ ;  /* 0x0000000504027224 */ /* 0x002fc400078e02ff */
[----:B0-----:R-:W-:Y:S02]  /*0060*/  IMAD R0, R0, UR4, R3 ;  /* 0x0000000400007c24 */ /* 0x001fe4000f8e0203 */
[----:B------:R-:W-:-:S05]  /*0070*/  IMAD R3, R2, 0x3, RZ ;  /* 0x0000000302037824 */ /* 0x000fca00078e02ff */
[----:B------:R-:W-:-:S13]  /*0080*/  ISETP.GT.AND P0, PT, R0, R3, PT ;  /* 0x000000030000720c */ /* 0x000fda0003f04270 */
[----:B------:R-:W-:Y:S05]  /*0090*/  @P0 EXIT ;  /* 0x000000000000094d */ /* 0x000fea0003800000 */
[----:B------:R-:W-:Y:S01]  /*00a0*/  IMAD R5, R5, 0x3, RZ ;  /* 0x0000000305057824 */ /* 0x000fe200078e02ff */
[----:B------:R-:W-:Y:S01]  /*00b0*/  IABS R8, R0 ;  /* 0x0000000000087213 */ /* 0x000fe20000000000 */
[----:B------:R-:W0:Y:S01]  /*00c0*/  LDCU.64 UR4, c[0x0][0x3c8] ;  /* 0x00007900ff0477ac */ /* 0x000e220008000a00 */
[----:B------:R-:W-:Y:S02]  /*00d0*/  BSSY.RECONVERGENT B0, `(.L_x_0) ;  /* 0x00000b8000007945 */ /* 0x000fe40003800200 */
[-C--:B------:R-:W-:Y:S02]  /*00e0*/  IABS R6, R5.reuse ;  /* 0x0000000500067213 */ /* 0x080fe40000000000 */
[----:B------:R-:W-:Y:S02]  /*00f0*/  IABS R9, R5 ;  /* 0x0000000500097213 */ /* 0x000fe40000000000 */
[----:B------:R-:W1:Y:S08]  /*0100*/  I2F.RP R4, R6 ;  /* 0x0000000600047306 */ /* 0x000e700000209400 */
[----:B-1----:R-:W1:Y:S02]  /*0110*/  MUFU.RCP R4, R4 ;  /* 0x0000000400047308 */ /* 0x002e640000001000 */
[----:B-1----:R-:W-:-:S06]  /*0120*/  VIADD R2, R4, 0xffffffe ;  /* 0x0ffffffe04027836 */ /* 0x002fcc0000000000 */
[----:B------:R1:W2:Y:S02]  /*0130*/  F2I.FTZ.U32.TRUNC.NTZ R3, R2 ;  /* 0x0000000200037305 */ /* 0x0002a4000021f000 */
[----:B-1----:R-:W-:Y:S02]  /*0140*/  HFMA2 R2, -RZ, RZ, 0, 0 ;  /* 0x00000000ff027431 */ /* 0x002fe400000001ff */
[----:B--2---:R-:W-:-:S04]  /*0150*/  IMAD.MOV R7, RZ, RZ, -R3 ;  /* 0x000000ffff077224 */ /* 0x004fc800078e0a03 */
[----:B------:R-:W-:-:S04]  /*0160*/  IMAD R7, R7, R6, RZ ;  /* 0x0000000607077224 */ /* 0x000fc800078e02ff */
[----:B------:R-:W-:-:S04]  /*0170*/  IMAD.HI.U32 R3, R3, R7, R2 ;  /* 0x0000000703037227 */ /* 0x000fc800078e0002 */
[----:B------:R-:W-:Y:S02]  /*0180*/  IMAD.MOV R7, RZ, RZ, -R9 ;  /* 0x000000ffff077224 */ /* 0x000fe400078e0a09 */
[----:B------:R-:W-:-:S04]  /*0190*/  IMAD.HI.U32 R2, R3, R8, RZ ;  /* 0x0000000803027227 */ /* 0x000fc800078e00ff */
[----:B------:R-:W-:Y:S02]  /*01a0*/  IMAD R3, R2, R7, R8 ;  /* 0x0000000702037224 */ /* 0x000fe400078e0208 */
[----:B0-----:R-:W-:-:S03]  /*01b0*/  IMAD.U32 R9, RZ, RZ, UR4 ;  /* 0x00000004ff097e24 */ /* 0x001fc6000f8e00ff */
[----:B------:R-:W-:-:S13]  /*01c0*/  ISETP.GT.U32.AND P1, PT, R6, R3, PT ;  /* 0x000000030600720c */ /* 0x000fda0003f24070 */
[----:B------:R-:W-:Y:S01]  /*01d0*/  @!P1 IMAD.IADD R3, R3, 0x1, -R6 ;  /* 0x0000000103039824 */ /* 0x000fe200078e0a06 */
[----:B------:R-:W-:Y:S02]  /*01e0*/  @!P1 IADD3 R2, PT, PT, R2, 0x1, RZ ;  /* 0x0000000102029810 */ /* 0x000fe40007ffe0ff */
[----:B------:R-:W-:Y:S02]  /*01f0*/  ISETP.NE.AND P1, PT, R5, RZ, PT ;  /* 0x000000ff0500720c */ /* 0x000fe40003f25270 */
[----:B------:R-:W-:Y:S02]  /*0200*/  ISETP.GE.U32.AND P0, PT, R3, R6, PT ;  /* 0x000000060300720c */ /* 0x000fe40003f06070 */
[----:B------:R-:W-:-:S04]  /*0210*/  LOP3.LUT R3, R0, R5, RZ, 0x3c, !PT ;  /* 0x0000000500037212 */ /* 0x000fc800078e3cff */
[----:B------:R-:W-:-:S07]  /*0220*/  ISETP.GE.AND P2, PT, R3, RZ, PT ;  /* 0x000000ff0300720c */ /* 0x000fce0003f46270 */
[----:B------:R-:W-:-:S06]  /*0230*/  @P0 VIADD R2, R2, 0x1 ;  /* 0x0000000102020836 */ /* 0x000fcc0000000000 */
[----:B------:R-:W-:Y:S01]  /*0240*/  @!P2 IMAD.MOV R2, RZ, RZ, -R2 ;  /* 0x000000ffff02a224 */ /* 0x000fe200078e0a02 */
[----:B------:R-:W-:-:S04]  /*0250*/  @!P1 LOP3.LUT R2, RZ, R5, RZ, 0x33, !PT ;  /* 0x00000005ff029212 */ /* 0x000fc800078e33ff */
[----:B------:R-:W-:-:S05]  /*0260*/  IADD3 R4, PT, PT, -R2, RZ, RZ ;  /* 0x000000ff02047210 */ /* 0x000fca0007ffe1ff */
[----:B------:R-:W-:Y:S02]  /*0270*/  IMAD R4, R5, R4, R0 ;  /* 0x0000000405047224 */ /* 0x000fe400078e0200 */
[----:B------:R-:W-:Y:S02]  /*0280*/  IMAD.U32 R5, RZ, RZ, UR5 ;  /* 0x00000005ff057e24 */ /* 0x000fe4000f8e00ff */
[----:B------:R-:W-:-:S05]  /*0290*/  IMAD.HI R3, R4, 0x55555556, RZ ;  /* 0x5555555604037827 */ /* 0x000fca00078e02ff */
[----:B------:R-:W-:-:S05]  /*02a0*/  LEA.HI R3, R3, R3, RZ, 0x1 ;  /* 0x0000000303037211 */ /* 0x000fca00078f08ff */
[----:B------:R-:W-:-:S04]  /*02b0*/  IMAD R4, R3, -0x3, R4 ;  /* 0xfffffffd03047824 */ /* 0x000fc800078e0204 */
[----:B------:R-:W-:Y:S01]  /*02c0*/  IMAD.MOV.U32 R10, RZ, RZ, R4 ;  /* 0x000000ffff0a7224 */ /* 0x000fe200078e0004 */
[----:B------:R-:W-:Y:S02]  /*02d0*/  ISETP.NE.AND P0, PT, R4, RZ, PT ;  /* 0x000000ff0400720c */ /* 0x000fe40003f05270 */
[----:B------:R-:W-:-:S11]  /*02e0*/  MOV R8, R4 ;  /* 0x0000000400087202 */ /* 0x000fd60000000f00 */
[----:B------:R-:W-:Y:S05]  /*02f0*/  @!P0 BRA `(.L_x_1) ;  /* 0x0000000800548947 */ /* 0x000fea0003800000 */
[----:B------:R-:W-:Y:S01]  /*0300*/  ISETP.NE.AND P0, PT, R4, 0x1, PT ;  /* 0x000000010400780c */ /* 0x000fe20003f05270 */
[----:B------:R-:W-:Y:S01]  /*0310*/  IMAD.MOV.U32 R12, RZ, RZ, 0x76c8b439 ;  /* 0x76c8b439ff0c7424 */ /* 0x000fe200078e00ff */
[----:B------:R-:W-:-:S11]  /*0320*/  MOV R13, 0x3ff69fbe ;  /* 0x3ff69fbe000d7802 */ /* 0x000fd60000000f00 */
[----:B------:R-:W-:Y:S05]  /*0330*/  @P0 BRA `(.L_x_2) ;  /* 0x00000004001c0947 */ /* 0x000fea0003800000 */
[----:B------:R-:W0:Y:S01]  /*0340*/  MUFU.RCP64H R7, 1.4139995574951171875 ;  /* 0x3ff69fbe00077908 */ /* 0x000e220000001800 */
[----:B------:R-:W-:Y:S02]  /*0350*/  HFMA2 R6, -RZ, RZ, 0, 5.9604644775390625e-08 ;  /* 0x00000001ff067431 */ /* 0x000fe400000001ff */
[----:B------:R-:W-:Y:S01]  /*0360*/  IMAD.MOV.U32 R14, RZ, RZ, 0x76c8b439 ;  /* 0x76c8b439ff0e7424 */ /* 0x000fe200078e00ff */
[----:B------:R-:W1:Y:S01]  /*0370*/  LDCU UR4, c[0x0][0x3c8] ;  /* 0x00007900ff0477ac */ /* 0x000e620008000800 */
[----:B------:R-:W-:-:S06]  /*0380*/  IMAD.MOV.U32 R15, RZ, RZ, 0x3ff69fbe ;  /* 0x3ff69fbeff0f7424 */ /* 0x000fcc00078e00ff */
[----:B0-----:R-:W-:Y:S01]  /*0390*/  DFMA R8, R6, -R14, 1 ;  /* 0x3ff000000608742b */ /* 0x001fe2000000080e */
[----:B-1----:R-:W-:-:S07]  /*03a0*/  UIADD3 UR4, UPT, UPT, -UR4, URZ, URZ ;  /* 0x000000ff04047290 */ /* 0x002fce000fffe1ff */
[----:B------:R-:W-:-:S08]  /*03b0*/  DFMA R8, R8, R8, R8 ;  /* 0x000000080808722b */ /* 0x000fd00000000008 */
[----:B------:R-:W-:Y:S02]  /*03c0*/  DFMA R6, R6, R8, R6 ;  /* 0x000000080606722b */ /* 0x000fe40000000006 */
[----:B------:R-:W0:Y:S06]  /*03d0*/  I2F.F64 R8, UR4 ;  /* 0x0000000400087d12 */ /* 0x000e2c0008201c00 */
[----:B------:R-:W-:-:S08]  /*03e0*/  DFMA R10, R6, -R14, 1 ;  /* 0x3ff00000060a742b */ /* 0x000fd0000000080e */
[----:B------:R-:W-:Y:S01]  /*03f0*/  DFMA R6, R6, R10, R6 ;  /* 0x0000000a0606722b */ /* 0x000fe20000000006 */
[----:B0-----:R-:W-:-:S07]  /*0400*/  FSETP.GEU.AND P1, PT, |R9|, 6.5827683646048100446e-37, PT ;  /* 0x036000000900780b */ /* 0x001fce0003f2e200 */
[----:B------:R-:W-:-:S08]  /*0410*/  DMUL R10, R8, R6 ;  /* 0x00000006080a7228 */ /* 0x000fd00000000000 */
[----:B------:R-:W-:-:S08]  /*0420*/  DFMA R14, R10, -R14, R8 ;  /* 0x8000000e0a0e722b */ /* 0x000fd00000000008 */
[----:B------:R-:W-:-:S10]  /*0430*/  DFMA R6, R6, R14, R10 ;  /* 0x0000000e0606722b */ /* 0x000fd4000000000a */
[----:B------:R-:W-:-:S05]  /*0440*/  FFMA R5, RZ, 1.9267499446868896484, R7 ;  /* 0x3ff69fbeff057823 */ /* 0x000fca0000000007 */
[----:B------:R-:W-:-:S13]  /*0450*/  FSETP.GT.AND P0, PT, |R5|, 1.469367938527859385e-39, PT ;  /* 0x001000000500780b */ /* 0x000fda0003f04200 */
[----:B------:R-:W-:Y:S05]  /*0460*/  @P0 BRA P1, `(.L_x_3) ;  /* 0x0000000000100947 */ /* 0x000fea0000800000 */
[----:B------:R-:W-:Y:S01]  /*0470*/  IMAD.MOV.U32 R14, RZ, RZ, R8 ;  /* 0x000000ffff0e7224 */ /* 0x000fe200078e0008 */
[----:B------:R-:W-:Y:S01]  /*0480*/  MOV R24, 0x4b0 ;  /* 0x000004b000187802 */ /* 0x000fe20000000f00 */
[----:B------:R-:W-:-:S07]  /*0490*/  IMAD.MOV.U32 R15, RZ, RZ, R9 ;  /* 0x000000ffff0f7224 */ /* 0x000fce00078e0009 */
[----:B------:R-:W-:Y:S05]  /*04a0*/  CALL.REL.NOINC `($__internal_0_$__cuda_sm20_div_rn_f64_full) ;  /* 0x0000002c00e87944 */ /* 0x000fea0003c00000 */
.L_x_3:
[----:B------:R-:W0:Y:S01]  /*04b0*/  MUFU.RCP64H R9, 1.4139995574951171875 ;  /* 0x3ff69fbe00097908 */ /* 0x000e220000001800 */
[----:B------:R-:W-:Y:S01]  /*04c0*/  MOV R10, 0x76c8b439 ;  /* 0x76c8b439000a7802 */ /* 0x000fe20000000f00 */
[----:B------:R-:W-:Y:S01]  /*04d0*/  IMAD.MOV.U32 R11, RZ, RZ, 0x3ff69fbe ;  /* 0x3ff69fbeff0b7424 */ /* 0x000fe200078e00ff */
[----:B------:R-:W1:Y:S01]  /*04e0*/  LDCU UR4, c[0x0][0x3cc] ;  /* 0x00007980ff0477ac */ /* 0x000e620008000800 */
[----:B------:R-:W-:-:S06]  /*04f0*/  IMAD.MOV.U32 R8, RZ, RZ, 0x1 ;  /* 0x00000001ff087424 */ /* 0x000fcc00078e00ff */
[----:B0-----:R-:W-:-:S08]  /*0500*/  DFMA R14, R8, -R10, 1 ;  /* 0x3ff00000080e742b */ /* 0x001fd0000000080a */
[----:B------:R-:W-:-:S08]  /*0510*/  DFMA R14, R14, R14, R14 ;  /* 0x0000000e0e0e722b */ /* 0x000fd0000000000e */
[----:B------:R-:W-:Y:S02]  /*0520*/  DFMA R8, R8, R14, R8 ;  /* 0x0000000e0808722b */ /* 0x000fe40000000008 */
[----:B-1----:R-:W0:Y:S06]  /*0530*/  I2F.F64 R14, UR4 ;  /* 0x00000004000e7d12 */ /* 0x002e2c0008201c00 */
[----:B------:R-:W-:-:S08]  /*0540*/  DFMA R16, R8, -R10, 1 ;  /* 0x3ff000000810742b */ /* 0x000fd0000000080a */
[----:B------:R-:W-:Y:S01]  /*0550*/  DFMA R16, R8, R16, R8 ;  /* 0x000000100810722b */ /* 0x000fe20000000008 */
[----:B0-----:R-:W-:-:S07]  /*0560*/  FSETP.GEU.AND P1, PT, |R15|, 6.5827683646048100446e-37, PT ;  /* 0x036000000f00780b */ /* 0x001fce0003f2e200 */
[----:B------:R-:W-:-:S08]  /*0570*/  DMUL R8, R16, R14 ;  /* 0x0000000e10087228 */ /* 0x000fd00000000000 */
[----:B------:R-:W-:-:S08]  /*0580*/  DFMA R10, R8, -R10, R14 ;  /* 0x8000000a080a722b */ /* 0x000fd0000000000e */
[----:B------:R-:W-:Y:S02]  /*0590*/  DFMA R8, R16, R10, R8 ;  /* 0x0000000a1008722b */ /* 0x000fe40000000008 */
[----:B------:R0:W1:Y:S08]  /*05a0*/  F2I.F64.TRUNC R10, R6 ;  /* 0x00000006000a7311 */ /* 0x000070000030d100 */
[----:B------:R-:W-:-:S05]  /*05b0*/  FFMA R5, RZ, 1.9267499446868896484, R9 ;  /* 0x3ff69fbeff057823 */ /* 0x000fca0000000009 */
[----:B------:R-:W-:-:S13]  /*05c0*/  FSETP.GT.AND P0, PT, |R5|, 1.469367938527859385e-39, PT ;  /* 0x001000000500780b */ /* 0x000fda0003f04200 */
[----:B01----:R-:W-:Y:S05]  /*05d0*/  @P0 BRA P1, `(.L_x_4) ;  /* 0x0000000000100947 */ /* 0x003fea0000800000 */
[----:B------:R-:W-:-:S07]  /*05e0*/  MOV R24, 0x600 ;  /* 0x0000060000187802 */ /* 0x000fce0000000f00 */
[----:B------:R-:W-:Y:S05]  /*05f0*/  CALL.REL.NOINC `($__internal_0_$__cuda_sm20_div_rn_f64_full) ;  /* 0x0000002c00947944 */ /* 0x000fea0003c00000 */
[----:B------:R-:W-:Y:S01]  /*0600*/  MOV R8, R6 ;  /* 0x0000000600087202 */ /* 0x000fe20000000f00 */
[----:B------:R-:W-:-:S07]  /*0610*/  IMAD.MOV.U32 R9, RZ, RZ, R7 ;  /* 0x000000ffff097224 */ /* 0x000fce00078e0007 */
.L_x_4:
[----:B------:R-:W0:Y:S01]  /*0620*/  MUFU.RCP64H R7, 1.4139995574951171875 ;  /* 0x3ff69fbe00077908 */ /* 0x000e220000001800 */
[----:B------:R-:W-:Y:S01]  /*0630*/  IMAD.MOV.U32 R16, RZ, RZ, 0x76c8b439 ;  /* 0x76c8b439ff107424 */ /* 0x000fe200078e00ff */
[----:B------:R-:W-:Y:S01]  /*0640*/  MOV R17, 0x3ff69fbe ;  /* 0x3ff69fbe00117802 */ /* 0x000fe20000000f00 */
[----:B------:R-:W-:Y:S01]  /*0650*/  IMAD.MOV.U32 R6, RZ, RZ, 0x1 ;  /* 0x00000001ff067424 */ /* 0x000fe200078e00ff */
[----:B------:R-:W1:Y:S04]  /*0660*/  LDCU.64 UR4, c[0x0][0x3c8] ;  /* 0x00007900ff0477ac */ /* 0x000e680008000a00 */
[----:B------:R-:W-:Y:S01]  /*0670*/  F2I.F64.TRUNC R5, R8 ;  /* 0x0000000800057311 */ /* 0x000fe2000030d100 */
[----:B0-----:R-:W-:Y:S01]  /*0680*/  DFMA R14, R6, -R16, 1 ;  /* 0x3ff00000060e742b */ /* 0x001fe20000000810 */
[----:B-1----:R-:W-:-:S07]  /*0690*/  UIADD3 UR4, UPT, UPT, UR4, UR5, URZ ;  /* 0x0000000504047290 */ /* 0x002fce000fffe0ff */
        /* <DEDUP_REMOVED lines=12> */
[----:B------:R-:W-:-:S07]  /*0760*/  MOV R24, 0x780 ;  /* 0x0000078000187802 */ /* 0x000fce0000000f00 */
[----:B------:R-:W-:Y:S05]  /*0770*/  CALL.REL.NOINC `($__internal_0_$__cuda_sm20_div_rn_f64_full) ;  /* 0x0000002c00347944 */ /* 0x000fea0003c00000 */
.L_x_5:
[----:B------:R0:W1:Y:S01]  /*0780*/  F2I.F64.TRUNC R9, R6 ;  /* 0x0000000600097311 */ /* 0x000062000030d100 */
[----:B------:R-:W-:Y:S01]  /*0790*/  IMAD.MOV.U32 R8, RZ, RZ, RZ ;  /* 0x000000ffff087224 */ /* 0x000fe200078e00ff */
[----:B------:R-:W-:Y:S06]  /*07a0*/  BRA `(.L_x_1) ;  /* 0x0000000400287947 */ /* 0x000fec0003800000 */
.L_x_2:
[----:B------:R-:W0:Y:S01]  /*07b0*/  MUFU.RCP64H R7, 1.4139995574951171875 ;  /* 0x3ff69fbe00077908 */ /* 0x000e220000001800 */
[----:B------:R-:W-:Y:S01]  /*07c0*/  MOV R10, 0x76c8b439 ;  /* 0x76c8b439000a7802 */ /* 0x000fe20000000f00 */
[----:B------:R-:W-:Y:S01]  /*07d0*/  IMAD.MOV.U32 R11, RZ, RZ, 0x3ff69fbe ;  /* 0x3ff69fbeff0b7424 */ /* 0x000fe200078e00ff */
[----:B------:R-:W1:Y:S01]  /*07e0*/  LDCU.64 UR4, c[0x0][0x3c8] ;  /* 0x00007900ff0477ac */ /* 0x000e620008000a00 */
[----:B------:R-:W-:-:S06]  /*07f0*/  IMAD.MOV.U32 R6, RZ, RZ, 0x1 ;  /* 0x00000001ff067424 */ /* 0x000fcc00078e00ff */
        /* <DEDUP_REMOVED lines=14> */
[----:B------:R-:W-:Y:S01]  /*08e0*/  MOV R14, R8 ;  /* 0x00000008000e7202 */ /* 0x000fe20000000f00 */
[----:B------:R-:W-:Y:S01]  /*08f0*/  IMAD.MOV.U32 R15, RZ, RZ, R9 ;  /* 0x000000ffff0f7224 */ /* 0x000fe200078e0009 */
[----:B------:R-:W-:-:S07]  /*0900*/  MOV R24, 0x920 ;  /* 0x0000092000187802 */ /* 0x000fce0000000f00 */
[----:B------:R-:W-:Y:S05]  /*0910*/  CALL.REL.NOINC `($__internal_0_$__cuda_sm20_div_rn_f64_full) ;  /* 0x0000002800cc7944 */ /* 0x000fea0003c00000 */
.L_x_6:
[----:B------:R-:W0:Y:S01]  /*0920*/  MUFU.RCP64H R9, 1.4139995574951171875 ;  /* 0x3ff69fbe00097908 */ /* 0x000e220000001800 */
[----:B------:R-:W-:Y:S01]  /*0930*/  IMAD.MOV.U32 R14, RZ, RZ, 0x76c8b439 ;  /* 0x76c8b439ff0e7424 */ /* 0x000fe200078e00ff */
[----:B------:R-:W-:Y:S01]  /*0940*/  MOV R15, 0x3ff69fbe ;  /* 0x3ff69fbe000f7802 */ /* 0x000fe20000000f00 */
[----:B------:R-:W-:Y:S01]  /*0950*/  IMAD.MOV.U32 R8, RZ, RZ, 0x1 ;  /* 0x00000001ff087424 */ /* 0x000fe200078e00ff */
[----:B------:R-:W1:Y:S04]  /*0960*/  LDCU UR4, c[0x0][0x3cc] ;  /* 0x00007980ff0477ac */ /* 0x000e680008000800 */
[----:B------:R-:W-:Y:S01]  /*0970*/  F2I.F64.TRUNC R5, R6 ;  /* 0x0000000600057311 */ /* 0x000fe2000030d100 */
        /* <DEDUP_REMOVED lines=15> */
[----:B------:R-:W-:Y:S02]  /*0a70*/  MOV R15, R11 ;  /* 0x0000000b000f7202 */ /* 0x000fe40000000f00 */
[----:B------:R-:W-:-:S07]  /*0a80*/  MOV R24, 0xaa0 ;  /* 0x00000aa000187802 */ /* 0x000fce0000000f00 */
[----:B------:R-:W-:Y:S05]  /*0a90*/  CALL.REL.NOINC `($__internal_0_$__cuda_sm20_div_rn_f64_full) ;  /* 0x00000028006c7944 */ /* 0x000fea0003c00000 */
[----:B------:R-:W-:Y:S02]  /*0aa0*/  IMAD.MOV.U32 R8, RZ, RZ, R6 ;  /* 0x000000ffff087224 */ /* 0x000fe400078e0006 */
[----:B------:R-:W-:-:S07]  /*0ab0*/  IMAD.MOV.U32 R9, RZ, RZ, R7 ;  /* 0x000000ffff097224 */ /* 0x000fce00078e0007 */
.L_x_7:
[----:B------:R-:W0:Y:S01]  /*0ac0*/  MUFU.RCP64H R7, 1.4139995574951171875 ;  /* 0x3ff69fbe00077908 */ /* 0x000e220000001800 */
[----:B------:R-:W-:Y:S01]  /*0ad0*/  MOV R14, 0x76c8b439 ;  /* 0x76c8b439000e7802 */ /* 0x000fe20000000f00 */
[----:B------:R-:W-:Y:S01]  /*0ae0*/  IMAD.MOV.U32 R15, RZ, RZ, 0x3ff69fbe ;  /* 0x3ff69fbeff0f7424 */ /* 0x000fe200078e00ff */
[----:B------:R-:W1:Y:S01]  /*0af0*/  LDCU UR4, c[0x0][0x3c8] ;  /* 0x00007900ff0477ac */ /* 0x000e620008000800 */
[----:B------:R-:W-:-:S04]  /*0b00*/  IMAD.MOV.U32 R6, RZ, RZ, 0x1 ;  /* 0x00000001ff067424 */ /* 0x000fc800078e00ff */
[----:B------:R-:W-:Y:S02]  /*0b10*/  F2I.F64.TRUNC R8, R8 ;  /* 0x0000000800087311 */ /* 0x000fe4000030d100 */
        /* <DEDUP_REMOVED lines=17> */
.L_x_8:
[----:B------:R2:W3:Y:S01]  /*0c30*/  F2I.F64.TRUNC R9, R6 ;  /* 0x0000000600097311 */ /* 0x0004e2000030d100 */
[----:B------:R-:W-:-:S07]  /*0c40*/  IMAD.MOV.U32 R10, RZ, RZ, RZ ;  /* 0x000000ffff0a7224 */ /* 0x000fce00078e00ff */
.L_x_1:
[----:B------:R-:W-:Y:S05]  /*0c50*/  BSYNC.RECONVERGENT B0 ;  /* 0x0000000000007941 */ /* 0x000fea0003800200 */
.L_x_0:
[----:B-1-3--:R-:W-:Y:S01]  /*0c60*/  ISETP.GT.AND P0, PT, R9, R8, PT ;  /* 0x000000080900720c */ /* 0x00afe20003f04270 */
[----:B------:R-:W1:Y:S01]  /*0c70*/  LDCU.64 UR6, c[0x0][0x358] ;  /* 0x00006b00ff0677ac */ /* 0x000e620008000a00 */
[----:B------:R-:W-:Y:S01]  /*0c80*/  BSSY.RECONVERGENT B2, `(.L_x_9) ;  /* 0x000010c000027945 */ /* 0x000fe20003800200 */
[----:B------:R-:W-:Y:S01]  /*0c90*/  MOV R15, RZ ;  /* 0x000000ff000f7202 */ /* 0x000fe20000000f00 */
[----:B------:R-:W3:Y:S09]  /*0ca0*/  LDCU UR5, c[0x0][0x3c4] ;  /* 0x00007880ff0577ac */ /* 0x000ef20008000800 */
[----:B------:R-:W-:Y:S05]  /*0cb0*/  @!P0 BRA `(.L_x_10) ;  /* 0x0000001000208947 */ /* 0x000fea0003800000 */
[----:B------:R-:W-:Y:S01]  /*0cc0*/  IMAD.IADD R22, R5, 0x1, -R10 ;  /* 0x0000000105167824 */ /* 0x000fe200078e0a0a */
[----:B------:R-:W-:Y:S01]  /*0cd0*/  BSSY.RECONVERGENT B1, `(.L_x_11) ;  /* 0x0000105000017945 */ /* 0x000fe20003800200 */
[----:B------:R-:W-:Y:S01]  /*0ce0*/  IMAD.MOV.U32 R11, RZ, RZ, R8 ;  /* 0x000000ffff0b7224 */ /* 0x000fe200078e0008 */
[----:B------:R-:W-:Y:S02]  /*0cf0*/  CS2R R12, SRZ ;  /* 0x00000000000c7805 */ /* 0x000fe4000001ff00 */
[----:B------:R-:W-:-:S07]  /*0d00*/  LOP3.LUT R23, R22, 0x7, RZ, 0xc0, !PT ;  /* 0x0000000716177812 */ /* 0x000fce00078ec0ff */
.L_x_22:
[----:B------:R-:W-:Y:S01]  /*0d10*/  ISETP.GT.AND P0, PT, R5, R10, PT ;  /* 0x0000000a0500720c */ /* 0x000fe20003f04270 */
[----:B------:R-:W-:-:S12]  /*0d20*/  BSSY.RECONVERGENT B0, `(.L_x_12) ;  /* 0x00000fc000007945 */ /* 0x000fd80003800200 */
[----:B0---4-:R-:W-:Y:S05]  /*0d30*/  @!P0 BRA `(.L_x_13) ;  /* 0x0000000c00e88947 */ /* 0x011fea0003800000 */
[----:B------:R-:W4:Y:S01]  /*0d40*/  LDCU UR4, c[0x0][0x3c0] ;  /* 0x00007800ff0477ac */ /* 0x000f220008000800 */
[----:B0-2---:R-:W-:Y:S01]  /*0d50*/  IADD3 R6, PT, PT, -R5, R10, RZ ;  /* 0x0000000a05067210 */ /* 0x005fe20007ffe1ff */
[----:B------:R-:W-:Y:S01]  /*0d60*/  IMAD.IADD R17, R2, 0x1, R11 ;  /* 0x0000000102117824 */ /* 0x000fe200078e020b */
[----:B------:R-:W-:Y:S01]  /*0d70*/  BSSY.RECONVERGENT B3, `(.L_x_14) ;  /* 0x000007f000037945 */ /* 0x000fe20003800200 */
[----:B------:R-:W-:Y:S01]  /*0d80*/  ISETP.NE.AND P5, PT, R23, RZ, PT ;  /* 0x000000ff1700720c */ /* 0x000fe20003fa5270 */
[----:B------:R-:W-:Y:S01]  /*0d90*/  IMAD.MOV.U32 R18, RZ, RZ, R10 ;  /* 0x000000ffff127224 */ /* 0x000fe200078e000a */
[----:B------:R-:W-:Y:S02]  /*0da0*/  ISETP.GT.U32.AND P1, PT, R6, -0x8, PT ;  /* 0xfffffff80600780c */ /* 0x000fe40003f24070 */
[----:B------:R-:W-:-:S04]  /*0db0*/  ISETP.GE.AND P0, PT, R17, RZ, PT ;  /* 0x000000ff1100720c */ /* 0x000fc80003f06270 */
[----:B----4-:R-:W-:-:S07]  /*0dc0*/  ISETP.GE.OR P0, PT, R17, UR4, !P0 ;  /* 0x0000000411007c0c */ /* 0x010fce000c706670 */
[----:B------:R-:W-:Y:S06]  /*0dd0*/  @P1 BRA `(.L_x_15) ;  /* 0x0000000400e01947 */ /* 0x000fec0003800000 */
[----:B------:R-:W-:Y:S02]  /*0de0*/  HFMA2 R16, -RZ, RZ, 0, 0 ;  /* 0x00000000ff107431 */ /* 0x000fe400000001ff */
[----:B------:R-:W-:Y:S01]  /*0df0*/  IMAD.MOV.U32 R18, RZ, RZ, R10 ;  /* 0x000000ffff127224 */ /* 0x000fe200078e000a */
[----:B------:R-:W-:-:S07]  /*0e00*/  LOP3.LUT R19, R22, 0xfffffff8, RZ, 0xc0, !PT ;  /* 0xfffffff816137812 */ /* 0x000fce00078ec0ff */
.L_x_16:
[----:B------:R-:W0:Y:S01]  /*0e10*/  LDC.64 R6, c[0x0][0x380] ;  /* 0x0000e000ff067b82 */ /* 0x000e220000000a00 */
[----:B------:R-:W-:-:S04]  /*0e20*/  IMAD.IADD R20, R3, 0x1, R18 ;  /* 0x0000000103147824 */ /* 0x000fc800078e0212 */
[----:B---3--:R-:W-:Y:S01]  /*0e30*/  IMAD R15, R17, UR5, R20 ;  /* 0x00000005110f7c24 */ /* 0x008fe2000f8e0214 */
[----:B------:R-:W-:-:S04]  /*0e40*/  ISETP.GE.AND P3, PT, R20, RZ, PT ;  /* 0x000000ff1400720c */ /* 0x000fc80003f66270 */
[----:B------:R-:W-:-:S04]  /*0e50*/  ISETP.GE.OR P3, PT, R20, UR5, !P3 ;  /* 0x0000000514007c0c */ /* 0x000fc8000df66670 */
[----:B------:R-:W-:Y:S01]  /*0e60*/  PLOP3.LUT P3, PT, P0, P3, PT, 0xf8, 0x8f ;  /* 0x00000000008f781c */ /* 0x000fe20000767f70 */
[----:B0-----:R-:W-:-:S12]  /*0e70*/  IMAD.WIDE R6, R15, 0x4, R6 ;  /* 0x000000040f067825 */ /* 0x001fd800078e0206 */
[----:B-1----:R-:W2:Y:S01]  /*0e80*/  @!P3 LDG.E R14, desc[UR6][R6.64] ;  /* 0x00000006060eb981 */ /* 0x002ea2000c1e1900 */
[----:B------:R-:W-:-:S04]  /*0e90*/  IADD3 R15, PT, PT, R20, 0x1, RZ ;  /* 0x00000001140f7810 */ /* 0x000fc80007ffe0ff */
[----:B------:R-:W-:-:S04]  /*0ea0*/  ISETP.GE.AND P4, PT, R15, RZ, PT ;  /* 0x000000ff0f00720c */ /* 0x000fc80003f86270 */
[----:B------:R-:W-:-:S04]  /*0eb0*/  ISETP.GE.OR P4, PT, R15, UR5, !P4 ;  /* 0x000000050f007c0c */ /* 0x000fc8000e786670 */
[----:B------:R-:W-:-:S13]  /*0ec0*/  PLOP3.LUT P4, PT, P0, P4, PT, 0xf8, 0x8f ;  /* 0x00000000008f781c */ /* 0x000fda0000789f70 */
[----:B------:R-:W3:Y:S01]  /*0ed0*/  @!P4 LDG.E R25, desc[UR6][R6.64+0x4] ;  /* 0x000004060619c981 */ /* 0x000ee2000c1e1900 */
[----:B------:R-:W-:-:S05]  /*0ee0*/  VIADD R15, R20, 0x2 ;  /* 0x00000002140f7836 */ /* 0x000fca0000000000 */
[----:B------:R-:W-:-:S04]  /*0ef0*/  ISETP.GE.AND P1, PT, R15, RZ, PT ;  /* 0x000000ff0f00720c */ /* 0x000fc80003f26270 */
[----:B------:R-:W-:-:S04]  /*0f00*/  ISETP.GE.OR P1, PT, R15, UR5, !P1 ;  /* 0x000000050f007c0c */ /* 0x000fc8000cf26670 */
[----:B------:R-:W-:-:S13]  /*0f10*/  PLOP3.LUT P1, PT, P0, P1, PT, 0xf8, 0x8f ;  /* 0x00000000008f781c */ /* 0x000fda0000723f70 */
[----:B------:R-:W4:Y:S01]  /*0f20*/  @!P1 LDG.E R24, desc[UR6][R6.64+0x8] ;  /* 0x0000080606189981 */ /* 0x000f22000c1e1900 */
[----:B------:R-:W-:-:S05]  /*0f30*/  VIADD R15, R20, 0x3 ;  /* 0x00000003140f7836 */ /* 0x000fca0000000000 */
[----:B------:R-:W-:-:S04]  /*0f40*/  ISETP.GE.AND P2, PT, R15, RZ, PT ;  /* 0x000000ff0f00720c */ /* 0x000fc80003f46270 */
[----:B------:R-:W-:-:S04]  /*0f50*/  ISETP.GE.OR P2, PT, R15, UR5, !P2 ;  /* 0x000000050f007c0c */ /* 0x000fc8000d746670 */
[----:B------:R-:W-:-:S13]  /*0f60*/  PLOP3.LUT P2, PT, P0, P2, PT, 0xf8, 0x8f ;  /* 0x00000000008f781c */ /* 0x000fda0000745f70 */
[----:B------:R-:W5:Y:S01]  /*0f70*/  @!P2 LDG.E R21, desc[UR6][R6.64+0xc] ;  /* 0x00000c060615a981 */ /* 0x000f62000c1e1900 */
[----:B------:R-:W2:Y:S01]  /*0f80*/  @!P3 I2F.S64 R15, R12 ;  /* 0x0000000c000fb312 */ /* 0x000ea20000301400 */
[----:B------:R-:W-:Y:S01]  /*0f90*/  @P3 IADD3 R28, P6, PT, R12, 0xff, RZ ;  /* 0x000000ff0c1c3810 */ /* 0x000fe20007fde0ff */
[----:B------:R-:W-:-:S03]  /*0fa0*/  VIADD R27, R20, 0x4 ;  /* 0x00000004141b7836 */ /* 0x000fc60000000000 */
[----:B------:R-:W-:Y:S01]  /*0fb0*/  @P3 IADD3.X R29, PT, PT, RZ, R13, RZ, P6, !PT ;  /* 0x0000000dff1d3210 */ /* 0x000fe200037fe4ff */
[----:B--2---:R-:W-:-:S06]  /*0fc0*/  @!P3 FADD R14, R14, R15 ;  /* 0x0000000f0e0eb221 */ /* 0x004fcc0000000000 */
[----:B------:R-:W0:Y:S02]  /*0fd0*/  @!P3 F2I.S64.TRUNC R14, R14 ;  /* 0x0000000e000eb311 */ /* 0x000e24000020d900 */
[----:B0-----:R-:W-:Y:S01]  /*0fe0*/  @!P3 MOV R29, R15 ;  /* 0x0000000f001db202 */ /* 0x001fe20000000f00 */
[----:B------:R-:W-:Y:S01]  /*0ff0*/  @!P3 IMAD.MOV.U32 R28, RZ, RZ, R14 ;  /* 0x000000ffff1cb224 */ /* 0x000fe200078e000e */
[----:B------:R-:W-:-:S03]  /*1000*/  ISETP.GE.AND P3, PT, R27, RZ, PT ;  /* 0x000000ff1b00720c */ /* 0x000fc60003f66270 */
[----:B------:R-:W-:Y:S01]  /*1010*/  @!P4 IMAD.MOV.U32 R12, RZ, RZ, R28 ;  /* 0x000000ffff0cc224 */ /* 0x000fe200078e001c */
[----:B------:R-:W-:Y:S01]  /*1020*/  ISETP.GE.OR P3, PT, R27, UR5, !P3 ;  /* 0x000000051b007c0c */ /* 0x000fe2000df66670 */
[----:B------:R-:W-:-:S03]  /*1030*/  @!P4 IMAD.MOV.U32 R13, RZ, RZ, R29 ;  /* 0x000000ffff0dc224 */ /* 0x000fc600078e001d */
[----:B------:R-:W-:Y:S01]  /*1040*/  PLOP3.LUT P3, PT, P0, P3, PT, 0xf8, 0x8f ;  /* 0x00000000008f781c */ /* 0x000fe20000767f70 */
[----:B------:R-:W3:Y:S02]  /*1050*/  @!P4 I2F.S64 R26, R12 ;  /* 0x0000000c001ac312 */ /* 0x000ee40000301400 */
[----:B---3--:R-:W-:-:S10]  /*1060*/  @!P4 FADD R14, R25, R26 ;  /* 0x0000001a190ec221 */ /* 0x008fd40000000000 */
[----:B------:R-:W2:Y:S01]  /*1070*/  @!P3 LDG.E R25, desc[UR6][R6.64+0x10] ;  /* 0x000010060619b981 */ /* 0x000ea2000c1e1900 */
[----:B------:R-:W0:Y:S02]  /*1080*/  @!P4 F2I.S64.TRUNC R14, R14 ;  /* 0x0000000e000ec311 */ /* 0x000e24000020d900 */
[----:B0-----:R-:W-:Y:S01]  /*1090*/  @!P4 MOV R26, R14 ;  /* 0x0000000e001ac202 */ /* 0x001fe20000000f00 */
[----:B------:R-:W-:Y:S01]  /*10a0*/  @!P4 IMAD.MOV.U32 R27, RZ, RZ, R15 ;  /* 0x000000ffff1bc224 */ /* 0x000fe200078e000f */
[----:B------:R-:W-:Y:S01]  /*10b0*/  @P4 IADD3 R26, P6, PT, R28, 0xff, RZ ;  /* 0x000000ff1c1a4810 */ /* 0x000fe20007fde0ff */
[----:B------:R-:W-:-:S03]  /*10c0*/  VIADD R15, R20, 0x5 ;  /* 0x00000005140f7836 */ /* 0x000fc60000000000 */
[----:B------:R-:W-:Y:S01]  /*10d0*/  @P4 IADD3.X R27, PT, PT, RZ, R29, RZ, P6, !PT ;  /* 0x0000001dff1b4210 */ /* 0x000fe200037fe4ff */
[----:B------:R-:W-:Y:S01]  /*10e0*/  @!P1 IMAD.MOV.U32 R12, RZ, RZ, R26 ;  /* 0x000000ffff0c9224 */ /* 0x000fe200078e001a */
[----:B------:R-:W-:-:S03]  /*10f0*/  ISETP.GE.AND P4, PT, R15, RZ, PT ;  /* 0x000000ff0f00720c */ /* 0x000fc60003f86270 */
[----:B------:R-:W-:Y:S01]  /*1100*/  @!P1 IMAD.MOV.U32 R13, RZ, RZ, R27 ;  /* 0x000000ffff0d9224 */ /* 0x000fe200078e001b */
[----:B------:R-:W-:-:S04]  /*1110*/  ISETP.GE.OR P4, PT, R15, UR5, !P4 ;  /* 0x000000050f007c0c */ /* 0x000fc8000e786670 */
[----:B------:R-:W-:Y:S01]  /*1120*/  PLOP3.LUT P4, PT, P0, P4, PT, 0xf8, 0x8f ;  /* 0x00000000008f781c */ /* 0x000fe20000789f70 */
[----:B------:R-:W4:Y:S02]  /*1130*/  @!P1 I2F.S64 R13, R12 ;  /* 0x0000000c000d9312 */ /* 0x000f240000301400 */
[----:B----4-:R-:W-:-:S10]  /*1140*/  @!P1 FADD R14, R24, R13 ;  /* 0x0000000d180e9221 */ /* 0x010fd40000000000 */
[----:B------:R-:W3:Y:S01]  /*1150*/  @!P4 LDG.E R24, desc[UR6][R6.64+0x14] ;  /* 0x000014060618c981 */ /* 0x000ee2000c1e1900 */
        /* <DEDUP_REMOVED lines=9> */
[----:B------:R-:W-:-:S03]  /*11f0*/  ISETP.GE.OR P1, PT, R15, UR5, !P1 ;  /* 0x000000050f007c0c */ /* 0x000fc6000cf26670 */
[----:B------:R-:W5:Y:S01]  /*1200*/  @!P2 I2F.S64 R12, R12 ;  /* 0x0000000c000ca312 */ /* 0x000f620000301400 */
[----:B------:R-:W-:Y:S01]  /*1210*/  PLOP3.LUT P1, PT, P0, P1, PT, 0xf8, 0x8f ;  /* 0x00000000008f781c */ /* 0x000fe20000723f70 */
[----:B-----5:R-:W-:-:S12]  /*1220*/  @!P2 FADD R15, R21, R12 ;  /* 0x0000000c150fa221 */ /* 0x020fd80000000000 */
[----:B------:R-:W4:Y:S01]  /*1230*/  @!P1 LDG.E R21, desc[UR6][R6.64+0x18] ;  /* 0x0000180606159981 */ /* 0x000f22000c1e1900 */
[----:B------:R-:W-:Y:S01]  /*1240*/  VIADD R20, R20, 0x7 ;  /* 0x0000000714147836 */ /* 0x000fe20000000000 */
[----:B------:R-:W0:Y:S02]  /*1250*/  @!P2 F2I.S64.TRUNC R14, R15 ;  /* 0x0000000f000ea311 */ /* 0x000e24000020d900 */
[----:B0-----:R-:W-:Y:S01]  /*1260*/  @!P2 MOV R26, R14 ;  /* 0x0000000e001aa202 */ /* 0x001fe20000000f00 */
[----:B------:R-:W-:Y:S01]  /*1270*/  @!P2 IMAD.MOV.U32 R27, RZ, RZ, R15 ;  /* 0x000000ffff1ba224 */ /* 0x000fe200078e000f */
[----:B------:R-:W-:-:S04]  /*1280*/  @P2 IADD3 R26, P6, PT, R28, 0xff, RZ ;  /* 0x000000ff1c1a2810 */ /* 0x000fc80007fde0ff */
[----:B------:R-:W-:Y:S02]  /*1290*/  @P2 IADD3.X R27, PT, PT, RZ, R29, RZ, P6, !PT ;  /* 0x0000001dff1b2210 */ /* 0x000fe400037fe4ff */
[----:B------:R-:W-:-:S04]  /*12a0*/  ISETP.GE.AND P2, PT, R20, RZ, PT ;  /* 0x000000ff1400720c */ /* 0x000fc80003f46270 */
[----:B------:R-:W-:-:S04]  /*12b0*/  ISETP.GE.OR P2, PT, R20, UR5, !P2 ;  /* 0x0000000514007c0c */ /* 0x000fc8000d746670 */
[----:B------:R-:W-:-:S13]  /*12c0*/  PLOP3.LUT P2, PT, P0, P2, PT, 0xf8, 0x8f ;  /* 0x00000000008f781c */ /* 0x000fda0000745f70 */
[----:B------:R0:W5:Y:S01]  /*12d0*/  @!P2 LDG.E R14, desc[UR6][R6.64+0x1c] ;  /* 0x00001c06060ea981 */ /* 0x000162000c1e1900 */
[----:B------:R-:W-:Y:S01]  /*12e0*/  IADD3 R16, PT, PT, R16, 0x8, RZ ;  /* 0x0000000810107810 */ /* 0x000fe20007ffe0ff */
[----:B------:R-:W-:Y:S02]  /*12f0*/  VIADD R18, R18, 0x8 ;  /* 0x0000000812127836 */ /* 0x000fe40000000000 */
[----:B0-----:R-:W-:Y:S02]  /*1300*/  @!P3 IMAD.MOV.U32 R6, RZ, RZ, R26 ;  /* 0x000000ffff06b224 */ /* 0x001fe400078e001a */
[----:B------:R-:W-:-:S04]  /*1310*/  @!P3 IMAD.MOV.U32 R7, RZ, RZ, R27 ;  /* 0x000000ffff07b224 */ /* 0x000fc800078e001b */
[----:B------:R-:W2:Y:S02]  /*1320*/  @!P3 I2F.S64 R12, R6 ;  /* 0x00000006000cb312 */ /* 0x000ea40000301400 */
[----:B--2---:R-:W-:-:S06]  /*1330*/  @!P3 FADD R25, R25, R12 ;  /* 0x0000000c1919b221 */ /* 0x004fcc0000000000 */
[----:B------:R-:W0:Y:S02]  /*1340*/  @!P3 F2I.S64.TRUNC R12, R25 ;  /* 0x00000019000cb311 */ /* 0x000e24000020d900 */
[----:B0-----:R-:W-:Y:S01]  /*1350*/  @!P3 MOV R15, R12 ;  /* 0x0000000c000fb202 */ /* 0x001fe20000000f00 */
[----:B------:R-:W-:Y:S01]  /*1360*/  @!P3 IMAD.MOV.U32 R20, RZ, RZ, R13 ;  /* 0x000000ffff14b224 */ /* 0x000fe200078e000d */
[----:B------:R-:W-:-:S04]  /*1370*/  @P3 IADD3 R15, P6, PT, R26, 0xff, RZ ;  /* 0x000000ff1a0f3810 */ /* 0x000fc80007fde0ff */
[----:B------:R-:W-:Y:S01]  /*1380*/  @!P4 MOV R6, R15 ;  /* 0x0000000f0006c202 */ /* 0x000fe20000000f00 */
[----:B------:R-:W-:-:S04]  /*1390*/  @P3 IMAD.X R20, RZ, RZ, R27, P6 ;  /* 0x000000ffff143224 */ /* 0x000fc800030e061b */
[----:B------:R-:W-:-:S04]  /*13a0*/  @!P4 IMAD.MOV.U32 R7, RZ, RZ, R20 ;  /* 0x000000ffff07c224 */ /* 0x000fc800078e0014 */
[----:B------:R-:W3:Y:S02]  /*13b0*/  @!P4 I2F.S64 R13, R6 ;  /* 0x00000006000dc312 */ /* 0x000ee40000301400 */
[----:B---3--:R-:W-:-:S06]  /*13c0*/  @!P4 FADD R24, R24, R13 ;  /* 0x0000000d1818c221 */ /* 0x008fcc0000000000 */
[----:B------:R-:W0:Y:S02]  /*13d0*/  @!P4 F2I.S64.TRUNC R12, R24 ;  /* 0x00000018000cc311 */ /* 0x000e24000020d900 */
[----:B0-----:R-:W-:Y:S01]  /*13e0*/  @!P4 IMAD.MOV.U32 R26, RZ, RZ, R12 ;  /* 0x000000ffff1ac224 */ /* 0x001fe200078e000c */
[----:B------:R-:W-:Y:S02]  /*13f0*/  @P4 IADD3 R26, P3, PT, R15, 0xff, RZ ;  /* 0x000000ff0f1a4810 */ /* 0x000fe40007f7e0ff */
[----:B------:R-:W-:-:S03]  /*1400*/  @!P4 MOV R27, R13 ;  /* 0x0000000d001bc202 */ /* 0x000fc60000000f00 */
[----:B------:R-:W-:Y:S02]  /*1410*/  @P4 IMAD.X R27, RZ, RZ, R20, P3 ;  /* 0x000000ffff1b4224 */ /* 0x000fe400018e0614 */
[----:B------:R-:W-:-:S03]  /*1420*/  @!P1 IMAD.MOV.U32 R6, RZ, RZ, R26 ;  /* 0x000000ffff069224 */ /* 0x000fc600078e001a */
[----:B------:R-:W-:-:S04]  /*1430*/  @!P1 MOV R7, R27 ;  /* 0x0000001b00079202 */ /* 0x000fc80000000f00 */
[----:B------:R-:W4:Y:S02]  /*1440*/  @!P1 I2F.S64 R12, R6 ;  /* 0x00000006000c9312 */ /* 0x000f240000301400 */
[----:B----4-:R-:W-:-:S06]  /*1450*/  @!P1 FADD R21, R21, R12 ;  /* 0x0000000c15159221 */ /* 0x010fcc0000000000 */
[----:B------:R-:W0:Y:S02]  /*1460*/  @!P1 F2I.S64.TRUNC R12, R21 ;  /* 0x00000015000c9311 */ /* 0x000e24000020d900 */
[----:B0-----:R-:W-:Y:S01]  /*1470*/  @!P1 IMAD.MOV.U32 R15, RZ, RZ, R12 ;  /* 0x000000ffff0f9224 */ /* 0x001fe200078e000c */
[----:B------:R-:W-:Y:S01]  /*1480*/  @P1 IADD3 R15, P3, PT, R26, 0xff, RZ ;  /* 0x000000ff1a0f1810 */ /* 0x000fe20007f7e0ff */
[----:B------:R-:W-:-:S03]  /*1490*/  @!P1 IMAD.MOV.U32 R20, RZ, RZ, R13 ;  /* 0x000000ffff149224 */ /* 0x000fc600078e000d */
[----:B------:R-:W-:Y:S01]  /*14a0*/  @P1 IADD3.X R20, PT, PT, RZ, R27, RZ, P3, !PT ;  /* 0x0000001bff141210 */ /* 0x000fe20001ffe4ff */
[----:B------:R-:W-:Y:S01]  /*14b0*/  @!P2 IMAD.MOV.U32 R6, RZ, RZ, R15 ;  /* 0x000000ffff06a224 */ /* 0x000fe200078e000f */
[----:B------:R-:W-:-:S03]  /*14c0*/  ISETP.NE.AND P1, PT, R16, R19, PT ;  /* 0x000000131000720c */ /* 0x000fc60003f25270 */
[----:B------:R-:W-:-:S04]  /*14d0*/  @!P2 IMAD.MOV.U32 R7, RZ, RZ, R20 ;  /* 0x000000ffff07a224 */ /* 0x000fc800078e0014 */
[----:B------:R-:W5:Y:S02]  /*14e0*/  @!P2 I2F.S64 R13, R6 ;  /* 0x00000006000da312 */ /* 0x000f640000301400 */
[----:B-----5:R-:W-:Y:S01]  /*14f0*/  @!P2 FADD R13, R14, R13 ;  /* 0x0000000d0e0da221 */ /* 0x020fe20000000000 */
[----:B------:R-:W-:-:S05]  /*1500*/  @P2 IADD3 R14, P3, PT, R15, 0xff, RZ ;  /* 0x000000ff0f0e2810 */ /* 0x000fca0007f7e0ff */
[----:B------:R-:W0:Y:S01]  /*1510*/  @!P2 F2I.S64.TRUNC R12, R13 ;  /* 0x0000000d000ca311 */ /* 0x000e22000020d900 */
[----:B------:R-:W-:Y:S01]  /*1520*/  @P2 IMAD.X R15, RZ, RZ, R20, P3 ;  /* 0x000000ffff0f2224 */ /* 0x000fe200018e0614 */
[----:B------:R-:W-:-:S03]  /*1530*/  @P2 MOV R12, R14 ;  /* 0x0000000e000c2202 */ /* 0x000fc60000000f00 */
[----:B------:R-:W-:Y:S01]  /*1540*/  @P2 IMAD.MOV.U32 R13, RZ, RZ, R15 ;  /* 0x000000ffff0d2224 */ /* 0x000fe200078e000f */
[----:B0-----:R-:W-:Y:S06]  /*1550*/  @P1 BRA `(.L_x_16) ;  /* 0xfffffff8002c1947 */ /* 0x001fec000383ffff */
.L_x_15:
[----:B-1-3--:R-:W-:Y:S05]  /*1560*/  BSYNC.RECONVERGENT B3 ;  /* 0x0000000000037941 */ /* 0x00afea0003800200 */
.L_x_14:
[----:B------:R-:W-:Y:S05]  /*1570*/  @!P5 BRA `(.L_x_13) ;  /* 0x0000000400d8d947 */ /* 0x000fea0003800000 */
[----:B------:R-:W-:Y:S01]  /*1580*/  VIADD R6, R23, 0xffffffff ;  /* 0xffffffff17067836 */ /* 0x000fe20000000000 */
[----:B------:R-:W-:Y:S01]  /*1590*/  BSSY.RECONVERGENT B3, `(.L_x_17) ;  /* 0x000003f000037945 */ /* 0x000fe20003800200 */
[----:B------:R-:W-:-:S03]  /*15a0*/  LOP3.LUT P5, R20, R22, 0x3, RZ, 0xc0, !PT ;  /* 0x0000000316147812 */ /* 0x000fc600078ac0ff */
[----:B------:R-:W-:-:S13]  /*15b0*/  ISETP.GE.U32.AND P1, PT, R6, 0x3, PT ;  /* 0x000000030600780c */ /* 0x000fda0003f26070 */
[----:B------:R-:W-:Y:S05]  /*15c0*/  @!P1 BRA `(.L_x_18) ;  /* 0x0000000000ec9947 */ /* 0x000fea0003800000 */
[----:B------:R-:W0:Y:S01]  /*15d0*/  LDCU UR4, c[0x0][0x3c4] ;  /* 0x00007880ff0477ac */ /* 0x000e220008000800 */
[----:B------:R-:W1:Y:S01]  /*15e0*/  LDC.64 R6, c[0x0][0x380] ;  /* 0x0000e000ff067b82 */ /* 0x000e620000000a00 */
[----:B------:R-:W-:-:S04]  /*15f0*/  IADD3 R16, PT, PT, R3, R18, RZ ;  /* 0x0000001203107210 */ /* 0x000fc80007ffe0ff */
[----:B------:R-:W-:-:S04]  /*1600*/  ISETP.GE.AND P1, PT, R16, RZ, PT ;  /* 0x000000ff1000720c */ /* 0x000fc80003f26270 */
[----:B0-----:R-:W-:Y:S01]  /*1610*/  ISETP.GE.OR P1, PT, R16, UR4, !P1 ;  /* 0x0000000410007c0c */ /* 0x001fe2000cf26670 */
[----:B------:R-:W-:-:S03]  /*1620*/  IMAD R15, R17, UR4, R16 ;  /* 0x00000004110f7c24 */ /* 0x000fc6000f8e0210 */
[----:B------:R-:W-:Y:S01]  /*1630*/  PLOP3.LUT P1, PT, P0, P1, PT, 0xf8, 0x8f ;  /* 0x00000000008f781c */ /* 0x000fe20000723f70 */
[----:B-1----:R-:W-:-:S12]  /*1640*/  IMAD.WIDE R6, R15, 0x4, R6 ;  /* 0x000000040f067825 */ /* 0x002fd800078e0206 */
[----:B------:R-:W2:Y:S01]  /*1650*/  @!P1 LDG.E R14, desc[UR6][R6.64] ;  /* 0x00000006060e9981 */ /* 0x000ea2000c1e1900 */
[----:B------:R-:W-:-:S05]  /*1660*/  VIADD R15, R16, 0x1 ;  /* 0x00000001100f7836 */ /* 0x000fca0000000000 */
        /* <DEDUP_REMOVED lines=9> */
[----:B------:R-:W-:-:S04]  /*1700*/  IADD3 R15, PT, PT, R16, 0x3, RZ ;  /* 0x00000003100f7810 */ /* 0x000fc80007ffe0ff */
[----:B------:R-:W-:-:S04]  /*1710*/  ISETP.GE.AND P4, PT, R15, RZ, PT ;  /* 0x000000ff0f00720c */ /* 0x000fc80003f86270 */
[----:B------:R-:W-:-:S04]  /*1720*/  ISETP.GE.OR P4, PT, R15, UR4, !P4 ;  /* 0x000000040f007c0c */ /* 0x000fc8000e786670 */
[----:B------:R-:W-:-:S13]  /*1730*/  PLOP3.LUT P4, PT, P0, P4, PT, 0xf8, 0x8f ;  /* 0x00000000008f781c */ /* 0x000fda0000789f70 */
[----:B------:R0:W5:Y:S01]  /*1740*/  @!P4 LDG.E R16, desc[UR6][R6.64+0xc] ;  /* 0x00000c060610c981 */ /* 0x000162000c1e1900 */
[----:B------:R-:W2:Y:S01]  /*1750*/  @!P1 I2F.S64 R15, R12 ;  /* 0x0000000c000f9312 */ /* 0x000ea20000301400 */
[----:B------:R-:W-:Y:S02]  /*1760*/  VIADD R18, R18, 0x4 ;  /* 0x0000000412127836 */ /* 0x000fe40000000000 */
[----:B--2---:R-:W-:-:S05]  /*1770*/  @!P1 FADD R21, R14, R15 ;  /* 0x0000000f0e159221 */ /* 0x004fca0000000000 */
[----:B------:R-:W1:Y:S02]  /*1780*/  @!P1 F2I.S64.TRUNC R14, R21 ;  /* 0x00000015000e9311 */ /* 0x000e64000020d900 */
[----:B-1----:R-:W-:Y:S01]  /*1790*/  @!P1 IMAD.MOV.U32 R26, RZ, RZ, R14 ;  /* 0x000000ffff1a9224 */ /* 0x002fe200078e000e */
[----:B------:R-:W-:Y:S01]  /*17a0*/  @P1 IADD3 R26, P6, PT, R12, 0xff, RZ ;  /* 0x000000ff0c1a1810 */ /* 0x000fe20007fde0ff */
[----:B------:R-:W-:-:S03]  /*17b0*/  @!P1 IMAD.MOV.U32 R27, RZ, RZ, R15 ;  /* 0x000000ffff1b9224 */ /* 0x000fc600078e000f */
[----:B------:R-:W-:Y:S01]  /*17c0*/  @P1 IADD3.X R27, PT, PT, RZ, R13, RZ, P6, !PT ;  /* 0x0000000dff1b1210 */ /* 0x000fe200037fe4ff */
[----:B0-----:R-:W-:-:S04]  /*17d0*/  @!P2 IMAD.MOV.U32 R6, RZ, RZ, R26 ;  /* 0x000000ffff06a224 */ /* 0x001fc800078e001a */
[----:B------:R-:W-:-:S04]  /*17e0*/  @!P2 IMAD.MOV.U32 R7, RZ, RZ, R27 ;  /* 0x000000ffff07a224 */ /* 0x000fc800078e001b */
[----:B------:R-:W3:Y:S02]  /*17f0*/  @!P2 I2F.S64 R15, R6 ;  /* 0x00000006000fa312 */ /* 0x000ee40000301400 */
[----:B---3--:R-:W-:-:S06]  /*1800*/  @!P2 FADD R15, R24, R15 ;  /* 0x0000000f180fa221 */ /* 0x008fcc0000000000 */
[----:B------:R-:W0:Y:S02]  /*1810*/  @!P2 F2I.S64.TRUNC R14, R15 ;  /* 0x0000000f000ea311 */ /* 0x000e24000020d900 */
[----:B0-----:R-:W-:Y:S01]  /*1820*/  @!P2 MOV R24, R14 ;  /* 0x0000000e0018a202 */ /* 0x001fe20000000f00 */
[----:B------:R-:W-:Y:S01]  /*1830*/  @!P2 IMAD.MOV.U32 R25, RZ, RZ, R15 ;  /* 0x000000ffff19a224 */ /* 0x000fe200078e000f */
[----:B------:R-:W-:-:S04]  /*1840*/  @P2 IADD3 R24, P1, PT, R26, 0xff, RZ ;  /* 0x000000ff1a182810 */ /* 0x000fc80007f3e0ff */
[----:B------:R-:W-:Y:S01]  /*1850*/  @!P3 MOV R6, R24 ;  /* 0x000000180006b202 */ /* 0x000fe20000000f00 */
[----:B------:R-:W-:-:S04]  /*1860*/  @P2 IMAD.X R25, RZ, RZ, R27, P1 ;  /* 0x000000ffff192224 */ /* 0x000fc800008e061b */
[----:B------:R-:W-:-:S04]  /*1870*/  @!P3 IMAD.MOV.U32 R7, RZ, RZ, R25 ;  /* 0x000000ffff07b224 */ /* 0x000fc800078e0019 */
[----:B------:R-:W4:Y:S02]  /*1880*/  @!P3 I2F.S64 R12, R6 ;  /* 0x00000006000cb312 */ /* 0x000f240000301400 */
[----:B----4-:R-:W-:-:S06]  /*1890*/  @!P3 FADD R19, R19, R12 ;  /* 0x0000000c1313b221 */ /* 0x010fcc0000000000 */
[----:B------:R-:W0:Y:S02]  /*18a0*/  @!P3 F2I.S64.TRUNC R12, R19 ;  /* 0x00000013000cb311 */ /* 0x000e24000020d900 */
[----:B0-----:R-:W-:Y:S01]  /*18b0*/  @!P3 IMAD.MOV.U32 R14, RZ, RZ, R12 ;  /* 0x000000ffff0eb224 */ /* 0x001fe200078e000c */
[----:B------:R-:W-:Y:S02]  /*18c0*/  @P3 IADD3 R14, P1, PT, R24, 0xff, RZ ;  /* 0x000000ff180e3810 */ /* 0x000fe40007f3e0ff */
[----:B------:R-:W-:-:S03]  /*18d0*/  @!P3 MOV R21, R13 ;  /* 0x0000000d0015b202 */ /* 0x000fc60000000f00 */
[----:B------:R-:W-:Y:S02]  /*18e0*/  @P3 IMAD.X R21, RZ, RZ, R25, P1 ;  /* 0x000000ffff153224 */ /* 0x000fe400008e0619 */
[----:B------:R-:W-:Y:S01]  /*18f0*/  @!P4 IMAD.MOV.U32 R6, RZ, RZ, R14 ;  /* 0x000000ffff06c224 */ /* 0x000fe200078e000e */
[----:B------:R-:W-:Y:S02]  /*1900*/  @P4 IADD3 R14, P1, PT, R14, 0xff, RZ ;  /* 0x000000ff0e0e4810 */ /* 0x000fe40007f3e0ff */
[----:B------:R-:W-:-:S03]  /*1910*/  @!P4 MOV R7, R21 ;  /* 0x000000150007c202 */ /* 0x000fc60000000f00 */
[----:B------:R-:W-:Y:S01]  /*1920*/  @P4 IMAD.X R15, RZ, RZ, R21, P1 ;  /* 0x000000ffff0f4224 */ /* 0x000fe200008e0615 */
[----:B------:R-:W5:Y:S02]  /*1930*/  @!P4 I2F.S64 R13, R6 ;  /* 0x00000006000dc312 */ /* 0x000f640000301400 */
[----:B-----5:R-:W-:-:S06]  /*1940*/  @!P4 FADD R13, R16, R13 ;  /* 0x0000000d100dc221 */ /* 0x020fcc0000000000 */
[----:B------:R-:W0:Y:S01]  /*1950*/  @!P4 F2I.S64.TRUNC R12, R13 ;  /* 0x0000000d000cc311 */ /* 0x000e22000020d900 */
[----:B------:R-:W-:Y:S01]  /*1960*/  @P4 MOV R12, R14 ;  /* 0x0000000e000c4202 */ /* 0x000fe20000000f00 */
[----:B0-----:R-:W-:-:S07]  /*1970*/  @P4 IMAD.MOV.U32 R13, RZ, RZ, R15 ;  /* 0x000000ffff0d4224 */ /* 0x001fce00078e000f */
.L_x_18:
[----:B------:R-:W-:Y:S05]  /*1980*/  BSYNC.RECONVERGENT B3 ;  /* 0x0000000000037941 */ /* 0x000fea0003800200 */
.L_x_17:
[----:B------:R-:W-:Y:S05]  /*1990*/  @!P5 BRA `(.L_x_13) ;  /* 0x0000000000d0d947 */ /* 0x000fea0003800000 */
[----:B------:R-:W-:Y:S01]  /*19a0*/  ISETP.NE.AND P1, PT, R20, 0x1, PT ;  /* 0x000000011400780c */ /* 0x000fe20003f25270 */
[----:B------:R-:W-:Y:S01]  /*19b0*/  BSSY.RECONVERGENT B3, `(.L_x_19) ;  /* 0x0000021000037945 */ /* 0x000fe20003800200 */
[----:B------:R-:W-:-:S04]  /*19c0*/  LOP3.LUT R6, R22, 0x1, RZ, 0xc0, !PT ;  /* 0x0000000116067812 */ /* 0x000fc800078ec0ff */
[----:B------:R-:W-:-:S07]  /*19d0*/  ISETP.NE.U32.AND P3, PT, R6, 0x1, PT ;  /* 0x000000010600780c */ /* 0x000fce0003f65070 */
[----:B------:R-:W-:Y:S06]  /*19e0*/  @!P1 BRA `(.L_x_20) ;  /* 0x0000000000749947 */ /* 0x000fec0003800000 */
[----:B------:R-:W0:Y:S01]  /*19f0*/  LDCU UR4, c[0x0][0x3c4] ;  /* 0x00007880ff0477ac */ /* 0x000e220008000800 */
[----:B------:R-:W1:Y:S01]  /*1a00*/  LDC.64 R14, c[0x0][0x380] ;  /* 0x0000e000ff0e7b82 */ /* 0x000e620000000a00 */
[----:B------:R-:W-:-:S05]  /*1a10*/  IMAD.IADD R16, R3, 0x1, R18 ;  /* 0x0000000103107824 */ /* 0x000fca00078e0212 */
[----:B------:R-:W-:-:S04]  /*1a20*/  ISETP.GE.AND P1, PT, R16, RZ, PT ;  /* 0x000000ff1000720c */ /* 0x000fc80003f26270 */
[----:B0-----:R-:W-:Y:S01]  /*1a30*/  ISETP.GE.OR P1, PT, R16, UR4, !P1 ;  /* 0x0000000410007c0c */ /* 0x001fe2000cf26670 */
[----:B------:R-:W-:-:S03]  /*1a40*/  IMAD R7, R17, UR4, R16 ;  /* 0x0000000411077c24 */ /* 0x000fc6000f8e0210 */
[----:B------:R-:W-:Y:S01]  /*1a50*/  PLOP3.LUT P1, PT, P0, P1, PT, 0xf8, 0x8f ;  /* 0x00000000008f781c */ /* 0x000fe20000723f70 */
[----:B-1----:R-:W-:-:S12]  /*1a60*/  IMAD.WIDE R14, R7, 0x4, R14 ;  /* 0x00000004070e7825 */ /* 0x002fd800078e020e */
[----:B------:R-:W2:Y:S01]  /*1a70*/  @!P1 LDG.E R6, desc[UR6][R14.64] ;  /* 0x000000060e069981 */ /* 0x000ea2000c1e1900 */
[----:B------:R-:W-:-:S04]  /*1a80*/  IADD3 R7, PT, PT, R16, 0x1, RZ ;  /* 0x0000000110077810 */ /* 0x000fc80007ffe0ff */
[----:B------:R-:W-:-:S04]  /*1a90*/  ISETP.GE.AND P2, PT, R7, RZ, PT ;  /* 0x000000ff0700720c */ /* 0x000fc80003f46270 */
[----:B------:R-:W-:-:S04]  /*1aa0*/  ISETP.GE.OR P2, PT, R7, UR4, !P2 ;  /* 0x0000000407007c0c */ /* 0x000fc8000d746670 */
[----:B------:R-:W-:-:S13]  /*1ab0*/  PLOP3.LUT P2, PT, P0, P2, PT, 0xf8, 0x8f ;  /* 0x00000000008f781c */ /* 0x000fda0000745f70 */
[----:B------:R-:W3:Y:S01]  /*1ac0*/  @!P2 LDG.E R16, desc[UR6][R14.64+0x4] ;  /* 0x000004060e10a981 */ /* 0x000ee2000c1e1900 */
[----:B------:R-:W2:Y:S01]  /*1ad0*/  @!P1 I2F.S64 R7, R12 ;  /* 0x0000000c00079312 */ /* 0x000ea20000301400 */
[----:B------:R-:W-:Y:S02]  /*1ae0*/  VIADD R18, R18, 0x2 ;  /* 0x0000000212127836 */ /* 0x000fe40000000000 */
[----:B--2---:R-:W-:-:S06]  /*1af0*/  @!P1 FADD R6, R7, R6 ;  /* 0x0000000607069221 */ /* 0x004fcc0000000000 */
[----:B------:R-:W0:Y:S01]  /*1b00*/  @!P1 F2I.S64.TRUNC R6, R6 ;  /* 0x0000000600069311 */ /* 0x000e22000020d900 */
[----:B------:R-:W-:Y:S01]  /*1b10*/  @P1 IADD3 R6, P4, PT, R12, 0xff, RZ ;  /* 0x000000ff0c061810 */ /* 0x000fe20007f9e0ff */
[----:B0-----:R-:W-:-:S04]  /*1b20*/  @!P1 IMAD.MOV.U32 R19, RZ, RZ, R7 ;  /* 0x000000ffff139224 */ /* 0x001fc800078e0007 */
[----:B------:R-:W-:Y:S01]  /*1b30*/  @P1 IMAD.X R19, RZ, RZ, R13, P4 ;  /* 0x000000ffff131224 */ /* 0x000fe200020e060d */
[----:B------:R-:W-:-:S04]  /*1b40*/  @P2 IADD3 R14, P1, PT, R6, 0xff, RZ ;  /* 0x000000ff060e2810 */ /* 0x000fc80007f3e0ff */
[-C--:B------:R-:W-:Y:S02]  /*1b50*/  @!P2 MOV R7, R19.reuse ;  /* 0x000000130007a202 */ /* 0x080fe40000000f00 */
[----:B------:R-:W-:-:S04]  /*1b60*/  @P2 IADD3.X R15, PT, PT, RZ, R19, RZ, P1, !PT ;  /* 0x00000013ff0f2210 */ /* 0x000fc80000ffe4ff */
[----:B------:R-:W3:Y:S02]  /*1b70*/  @!P2 I2F.S64 R7, R6 ;  /* 0x000000060007a312 */ /* 0x000ee40000301400 */
[----:B---3--:R-:W-:-:S06]  /*1b80*/  @!P2 FADD R16, R16, R7 ;  /* 0x000000071010a221 */ /* 0x008fcc0000000000 */
[----:B------:R0:W1:Y:S01]  /*1b90*/  @!P2 F2I.S64.TRUNC R12, R16 ;  /* 0x00000010000ca311 */ /* 0x000062000020d900 */
[----:B------:R-:W-:Y:S01]  /*1ba0*/  @P2 IMAD.MOV.U32 R12, RZ, RZ, R14 ;  /* 0x000000ffff0c2224 */ /* 0x000fe200078e000e */
[----:B01----:R-:W-:-:S07]  /*1bb0*/  @P2 MOV R13, R15 ;  /* 0x0000000f000d2202 */ /* 0x003fce0000000f00 */
.L_x_20:
[----:B------:R-:W-:Y:S05]  /*1bc0*/  BSYNC.RECONVERGENT B3 ;  /* 0x0000000000037941 */ /* 0x000fea0003800200 */
.L_x_19:
[----:B------:R-:W-:Y:S05]  /*1bd0*/  @P3 BRA `(.L_x_13) ;  /* 0x0000000000403947 */ /* 0x000fea0003800000 */
[----:B------:R-:W0:Y:S01]  /*1be0*/  LDC R15, c[0x0][0x3c4] ;  /* 0x0000f100ff0f7b82 */ /* 0x000e220000000800 */
[----:B------:R-:W-:-:S05]  /*1bf0*/  IMAD.IADD R14, R3, 0x1, R18 ;  /* 0x00000001030e7824 */ /* 0x000fca00078e0212 */
[----:B------:R-:W-:-:S04]  /*1c00*/  ISETP.GE.AND P1, PT, R14, RZ, PT ;  /* 0x000000ff0e00720c */ /* 0x000fc80003f26270 */
[----:B0-----:R-:W-:-:S04]  /*1c10*/  ISETP.GE.OR P1, PT, R14, R15, !P1 ;  /* 0x0000000f0e00720c */ /* 0x001fc80004f26670 */
[----:B------:R-:W-:-:S13]  /*1c20*/  PLOP3.LUT P1, PT, P0, P1, PT, 0xf8, 0x8f ;  /* 0x00000000008f781c */ /* 0x000fda0000723f70 */
[----:B------:R-:W-:Y:S05]  /*1c30*/  @P1 BRA `(.L_x_21) ;  /* 0x0000000000201947 */ /* 0x000fea0003800000 */
[----:B------:R-:W0:Y:S01]  /*1c40*/  LDC.64 R6, c[0x0][0x380] ;  /* 0x0000e000ff067b82 */ /* 0x000e220000000a00 */
[----:B------:R-:W-:-:S04]  /*1c50*/  IMAD R17, R17, R15, R14 ;  /* 0x0000000f11117224 */ /* 0x000fc800078e020e */
[----:B0-----:R-:W-:-:S06]  /*1c60*/  IMAD.WIDE R6, R17, 0x4, R6 ;  /* 0x0000000411067825 */ /* 0x001fcc00078e0206 */
[----:B------:R-:W2:Y:S01]  /*1c70*/  LDG.E R6, desc[UR6][R6.64] ;  /* 0x0000000606067981 */ /* 0x000ea2000c1e1900 */
[----:B------:R-:W2:Y:S02]  /*1c80*/  I2F.S64 R13, R12 ;  /* 0x0000000c000d7312 */ /* 0x000ea40000301400 */
[----:B--2---:R-:W-:-:S06]  /*1c90*/  FADD R14, R13, R6 ;  /* 0x000000060d0e7221 */ /* 0x004fcc0000000000 */
[----:B------:R4:W0:Y:S01]  /*1ca0*/  F2I.S64.TRUNC R12, R14 ;  /* 0x0000000e000c7311 */ /* 0x000822000020d900 */
[----:B------:R-:W-:Y:S05]  /*1cb0*/  BRA `(.L_x_13) ;  /* 0x0000000000087947 */ /* 0x000fea0003800000 */
.L_x_21:
[----:B------:R-:W-:-:S04]  /*1cc0*/  IADD3 R12, P0, PT, R12, 0xff, RZ ;  /* 0x000000ff0c0c7810 */ /* 0x000fc80007f1e0ff */
[----:B------:R-:W-:-:S09]  /*1cd0*/  IADD3.X R13, PT, PT, RZ, R13, RZ, P0, !PT ;  /* 0x0000000dff0d7210 */ /* 0x000fd200007fe4ff */
.L_x_13:
[----:B-1-3--:R-:W-:Y:S05]  /*1ce0*/  BSYNC.RECONVERGENT B0 ;  /* 0x0000000000007941 */ /* 0x00afea0003800200 */
.L_x_12:
[----:B------:R-:W-:-:S05]  /*1cf0*/  VIADD R11, R11, 0x1 ;  /* 0x000000010b0b7836 */ /* 0x000fca0000000000 */
[----:B------:R-:W-:-:S13]  /*1d00*/  ISETP.NE.AND P0, PT, R11, R9, PT ;  /* 0x000000090b00720c */ /* 0x000fda0003f05270 */
[----:B------:R-:W-:Y:S05]  /*1d10*/  @P0 BRA `(.L_x_22) ;  /* 0xffffffec00fc0947 */ /* 0x000fea000383ffff */
[----:B------:R-:W-:Y:S05]  /*1d20*/  BSYNC.RECONVERGENT B1 ;  /* 0x0000000000017941 */ /* 0x000fea0003800200 */
.L_x_11:
[----:B0-----:R0:W1:Y:S02]  /*1d30*/  I2F.S64 R15, R12 ;  /* 0x0000000c000f7312 */ /* 0x0010640000301400 */
.L_x_10:
[----:B-1-3--:R-:W-:Y:S05]  /*1d40*/  BSYNC.RECONVERGENT B2 ;  /* 0x0000000000027941 */ /* 0x00afea0003800200 */
.L_x_9:
[----:B------:R-:W-:Y:S01]  /*1d50*/  IADD3 R9, PT, PT, R9, -R8, RZ ;  /* 0x8000000809097210 */ /* 0x000fe20007ffe0ff */
[----:B0-2---:R-:W-:Y:S01]  /*1d60*/  IMAD.IADD R6, R5, 0x1, -R10 ;  /* 0x0000000105067824 */ /* 0x005fe200078e0a0a */
[----:B------:R-:W-:Y:S03]  /*1d70*/  BSSY.RECONVERGENT B0, `(.L_x_23) ;  /* 0x000000f000007945 */ /* 0x000fe60003800200 */
[----:B------:R-:W-:-:S05]  /*1d80*/  IMAD R9, R9, R6, RZ ;  /* 0x0000000609097224 */ /* 0x000fca00078e02ff */
[----:B------:R-:W-:-:S04]  /*1d90*/  I2FP.F32.S32 R8, R9 ;  /* 0x0000000900087245 */ /* 0x000fc80000201400 */
[----:B------:R-:W0:Y:S08]  /*1da0*/  MUFU.RCP R5, R8 ;  /* 0x0000000800057308 */ /* 0x000e300000001000 */
[----:B------:R-:W1:Y:S01]  /*1db0*/  FCHK P0, R15, R8 ;  /* 0x000000080f007302 */ /* 0x000e620000000000 */
[----:B0-----:R-:W-:-:S04]  /*1dc0*/  FFMA R6, -R8, R5, 1 ;  /* 0x3f80000008067423 */ /* 0x001fc80000000105 */
[----:B------:R-:W-:-:S04]  /*1dd0*/  FFMA R5, R5, R6, R5 ;  /* 0x0000000605057223 */ /* 0x000fc80000000005 */
[----:B------:R-:W-:-:S04]  /*1de0*/  FFMA R6, R5, R15, RZ ;  /* 0x0000000f05067223 */ /* 0x000fc800000000ff */
[----:B------:R-:W-:-:S04]  /*1df0*/  FFMA R7, -R8, R6, R15 ;  /* 0x0000000608077223 */ /* 0x000fc8000000010f */
[----:B------:R-:W-:Y:S01]  /*1e00*/  FFMA R5, R5, R7, R6 ;  /* 0x0000000705057223 */ /* 0x000fe20000000006 */
[----:B-1----:R-:W-:Y:S06]  /*1e10*/  @!P0 BRA `(.L_x_24) ;  /* 0x0000000000108947 */ /* 0x002fec0003800000 */
[----:B------:R-:W-:Y:S02]  /*1e20*/  MOV R6, R8 ;  /* 0x0000000800067202 */ /* 0x000fe40000000f00 */
[----:B------:R-:W-:-:S07]  /*1e30*/  MOV R8, 0x1e50 ;  /* 0x00001e5000087802 */ /* 0x000fce0000000f00 */
[----:B----4-:R-:W-:Y:S05]  /*1e40*/  CALL.REL.NOINC `($__internal_2_$__cuda_sm3x_div_rn_noftz_f32_slowpath) ;  /* 0x0000001c004c7944 */ /* 0x010fea0003c00000 */
[----:B------:R-:W-:-:S07]  /*1e50*/  IMAD.MOV.U32 R5, RZ, RZ, R10 ;  /* 0x000000ffff057224 */ /* 0x000fce00078e000a */
.L_x_24:
[----:B------:R-:W-:Y:S05]  /*1e60*/  BSYNC.RECONVERGENT B0 ;  /* 0x0000000000007941 */ /* 0x000fea0003800200 */
.L_x_23:
[----:B------:R-:W0:Y:S01]  /*1e70*/  LDC.64 R6, c[0x0][0x3d0] ;  /* 0x0000f400ff067b82 */ /* 0x000e220000000a00 */
[----:B------:R-:W1:Y:S01]  /*1e80*/  LDCU.64 UR4, c[0x0][0x3e0] ;  /* 0x00007c00ff0477ac */ /* 0x000e620008000a00 */
[----:B------:R-:W-:Y:S01]  /*1e90*/  BSSY.RECONVERGENT B0, `(.L_x_25) ;  /* 0x0000157000007945 */ /* 0x000fe20003800200 */
[----:B------:R-:W2:Y:S01]  /*1ea0*/  LDCU UR10, c[0x0][0x3c4] ;  /* 0x00007880ff0a77ac */ /* 0x000ea20008000800 */
[----:B------:R-:W3:Y:S01]  /*1eb0*/  LDCU UR11, c[0x0][0x3cc] ;  /* 0x00007980ff0b77ac */ /* 0x000ee20008000800 */
[----:B-1----:R-:W-:Y:S02]  /*1ec0*/  I2FP.F32.S32 R8, UR4 ;  /* 0x0000000400087c45 */ /* 0x002fe40008201400 */
[----:B------:R-:W-:Y:S01]  /*1ed0*/  I2FP.F32.S32 R9, UR5 ;  /* 0x0000000500097c45 */ /* 0x000fe20008201400 */
[----:B0-----:R-:W-:-:S04]  /*1ee0*/  IMAD.WIDE R6, R0, 0x4, R6 ;  /* 0x0000000400067825 */ /* 0x001fc800078e0206 */
[----:B------:R-:W-:Y:S01]  /*1ef0*/  FADD R8, -R8, R5 ;  /* 0x0000000508087221 */ /* 0x000fe20000000100 */
[----:B------:R0:W-:Y:S04]  /*1f00*/  STG.E desc[UR6][R6.64], R5 ;  /* 0x0000000506007986 */ /* 0x0001e8000c101906 */
[----:B------:R-:W-:Y:S01]  /*1f10*/  FSETP.GTU.AND P0, PT, |R8|, R9, PT ;  /* 0x000000090800720b */ /* 0x000fe20003f0c200 */
[----:B------:R-:W-:-:S12]  /*1f20*/  HFMA2 R9, -RZ, RZ, -1.875, 0 ;  /* 0xbf800000ff097431 */ /* 0x000fd800000001ff */
[----:B0-23--:R-:W-:Y:S05]  /*1f30*/  @P0 BRA `(.L_x_26) ;  /* 0x0000001400300947 */ /* 0x00dfea0003800000 */
[----:B------:R-:W0:Y:S01]  /*1f40*/  LDCU.64 UR4, c[0x0][0x3c8] ;  /* 0x00007900ff0477ac */ /* 0x000e220008000a00 */
[----:B------:R-:W-:Y:S01]  /*1f50*/  IMAD.MOV.U32 R15, RZ, RZ, RZ ;  /* 0x000000ffff0f7224 */ /* 0x000fe200078e00ff */
[----:B0-----:R-:W-:-:S04]  /*1f60*/  UISETP.LT.AND UP0, UPT, UR4, UR5, UPT ;  /* 0x000000050400728c */ /* 0x001fc8000bf01270 */
[----:B------:R-:W-:-:S04]  /*1f70*/  USEL UR4, UR4, UR5, UP0 ;  /* 0x0000000504047287 */ /* 0x000fc80008000000 */
[----:B------:R-:W-:-:S09]  /*1f80*/  UISETP.GE.AND UP0, UPT, UR4, 0x1, UPT ;  /* 0x000000010400788c */ /* 0x000fd2000bf06270 */
[----:B------:R-:W-:Y:S05]  /*1f90*/  BRA.U !UP0, `(.L_x_27) ;  /* 0x0000001108a07547 */ /* 0x000fea000b800000 */
[----:B------:R-:W0:Y:S01]  /*1fa0*/  LDCU UR4, c[0x0][0x3c8] ;  /* 0x00007900ff0477ac */ /* 0x000e220008000800 */
[----:B------:R-:W-:Y:S01]  /*1fb0*/  IADD3 R5, PT, PT, RZ, -UR5, RZ ;  /* 0x80000005ff057c10 */ /* 0x000fe2000fffe0ff */
[----:B------:R-:W-:Y:S01]  /*1fc0*/  IMAD.MOV.U32 R15, RZ, RZ, RZ ;  /* 0x000000ffff0f7224 */ /* 0x000fe200078e00ff */
[----:B0-----:R-:W-:-:S07]  /*1fd0*/  MOV R6, UR4 ;  /* 0x0000000400067c02 */ /* 0x001fce0008000f00 */
.L_x_33:
[----:B0-----:R-:W0:Y:S01]  /*1fe0*/  LDCU UR4, c[0x0][0x3c8] ;  /* 0x00007900ff0477ac */ /* 0x001e220008000800 */
[C---:B------:R-:W-:Y:S01]  /*1ff0*/  VIADD R7, R6.reuse, 0xffffffff ;  /* 0xffffffff06077836 */ /* 0x040fe20000000000 */
[----:B------:R-:W-:Y:S01]  /*2000*/  ISETP.GT.AND P1, PT, R6, 0x1, PT ;  /* 0x000000010600780c */ /* 0x000fe20003f24270 */
[----:B------:R-:W-:Y:S01]  /*2010*/  IMAD.MOV.U32 R10, RZ, RZ, RZ ;  /* 0x000000ffff0a7224 */ /* 0x000fe200078e00ff */
[----:B------:R-:W-:Y:S01]  /*2020*/  MOV R11, R3 ;  /* 0x00000003000b7202 */ /* 0x000fe20000000f00 */
[----:B------:R-:W-:Y:S01]  /*2030*/  IMAD.MOV.U32 R12, RZ, RZ, R5 ;  /* 0x000000ffff0c7224 */ /* 0x000fe200078e0005 */
[----:B-1----:R-:W-:Y:S02]  /*2040*/  IADD3 R9, PT, PT, R2, -R7, RZ ;  /* 0x8000000702097210 */ /* 0x002fe40007ffe0ff */
[----:B------:R-:W-:Y:S02]  /*2050*/  CS2R R16, SRZ ;  /* 0x0000000000107805 */ /* 0x000fe4000001ff00 */
[----:B------:R-:W-:-:S06]  /*2060*/  I2FP.F32.S32 R9, R9 ;  /* 0x0000000900097245 */ /* 0x000fcc0000201400 */
[----:B------:R-:W1:Y:S01]  /*2070*/  F2I.TRUNC.NTZ R9, R9 ;  /* 0x0000000900097305 */ /* 0x000e62000020f100 */
[----:B0-----:R-:W-:Y:S02]  /*2080*/  IADD3 R8, PT, PT, -R6, UR4, RZ ;  /* 0x0000000406087c10 */ /* 0x001fe4000fffe1ff */
[----:B------:R-:W-:Y:S02]  /*2090*/  MOV R6, R7 ;  /* 0x0000000700067202 */ /* 0x000fe40000000f00 */
[----:B------:R-:W-:-:S06]  /*20a0*/  I2FP.F32.S32 R8, R8 ;  /* 0x0000000800087245 */ /* 0x000fcc0000201400 */
[----:B------:R-:W0:Y:S02]  /*20b0*/  F2I.TRUNC.NTZ R8, R8 ;  /* 0x0000000800087305 */ /* 0x000e24000020f100 */
.L_x_32:
[----:B------:R-:W-:Y:S01]  /*20c0*/  ISETP.NE.AND P0, PT, R4, RZ, PT ;  /* 0x000000ff0400720c */ /* 0x000fe20003f05270 */
[----:B------:R-:W-:Y:S01]  /*20d0*/  VIADD R12, R12, 0x1 ;  /* 0x000000010c0c7836 */ /* 0x000fe20000000000 */
[----:B------:R-:W-:Y:S01]  /*20e0*/  BSSY.RECONVERGENT B1, `(.L_x_28) ;  /* 0x000010e000017945 */ /* 0x000fe20003800200 */
[----:B------:R-:W-:-:S03]  /*20f0*/  I2FP.F32.U32 R34, R10 ;  /* 0x0000000a00227245 */ /* 0x000fc60000201000 */
[----:B------:R-:W-:-:S07]  /*2100*/  ISETP.NE.AND P2, PT, R12, RZ, PT ;  /* 0x000000ff0c00720c */ /* 0x000fce0003f45270 */
[----:B------:R-:W-:Y:S06]  /*2110*/  @!P0 BRA `(.L_x_29) ;  /* 0x0000000c009c8947 */ /* 0x000fec0003800000 */
[----:B------:R-:W-:-:S13]  /*2120*/  ISETP.NE.AND P0, PT, R4, 0x1, PT ;  /* 0x000000010400780c */ /* 0x000fda0003f05270 */
[----:B------:R-:W-:Y:S05]  /*2130*/  @!P0 BRA `(.L_x_30) ;  /* 0x0000000400d08947 */ /* 0x000fea0003800000 */
[----:B------:R-:W-:-:S13]  /*2140*/  ISETP.NE.AND P0, PT, R4, 0x2, PT ;  /* 0x000000020400780c */ /* 0x000fda0003f05270 */
[----:B------:R-:W-:Y:S05]  /*2150*/  @P0 BRA `(.L_x_31) ;  /* 0x0000001000180947 */ /* 0x000fea0003800000 */
[----:B------:R-:W2:Y:S01]  /*2160*/  I2F.F64.U32 R20, R10 ;  /* 0x0000000a00147312 */ /* 0x000ea20000201800 */
[----:B------:R-:W-:Y:S01]  /*2170*/  IADD3 R24, PT, PT, R2, -R7, RZ ;  /* 0x8000000702187210 */ /* 0x000fe20007ffe0ff */
[----:B------:R-:W-:Y:S01]  /*2180*/  UMOV UR8, 0x2f6f29a4 ;  /* 0x2f6f29a400087882 */ /* 0x000fe20000000000 */
[----:B------:R-:W-:Y:S01]  /*2190*/  UMOV UR9, 0x3ffb50bf ;  /* 0x3ffb50bf00097882 */ /* 0x000fe20000000000 */
[----:B------:R-:W-:Y:S01]  /*21a0*/  UMOV UR4, 0x5ede5348 ;  /* 0x5ede534800047882 */ /* 0x000fe20000000000 */
[----:B------:R-:W-:Y:S01]  /*21b0*/  UMOV UR5, 0x3fe6a17e ;  /* 0x3fe6a17e00057882 */ /* 0x000fe20000000000 */
[----:B------:R-:W3:Y:S02]  /*21c0*/  LDC.64 R36, c[0x0][0x398] ;  /* 0x0000e600ff247b82 */ /* 0x000ee40000000a00 */
[----:B------:R-:W5:Y:S01]  /*21d0*/  I2F.F64 R18, R24 ;  /* 0x0000001800127312 */ /* 0x000f620000201c00 */
[C---:B--2---:R-:W-:Y:S02]  /*21e0*/  DMUL R22, R20.reuse, UR8 ;  /* 0x0000000814167c28 */ /* 0x044fe40008000000 */
[----:B------:R-:W-:-:S06]  /*21f0*/  DMUL R20, R20, UR4 ;  /* 0x0000000414147c28 */ /* 0x000fcc0008000000 */
[C---:B-----5:R-:W-:Y:S02]  /*2200*/  DFMA R22, R18.reuse, UR4, R22 ;  /* 0x0000000412167c2b */ /* 0x060fe40008000016 */
[----:B------:R-:W-:Y:S02]  /*2210*/  DFMA R18, R18, UR8, -R20 ;  /* 0x0000000812127c2b */ /* 0x000fe40008000814 */
[----:B------:R-:W2:Y:S02]  /*2220*/  LDC.64 R20, c[0x0][0x388] ;  /* 0x0000e200ff147b82 */ /* 0x000ea40000000a00 */
[----:B----4-:R-:W4:Y:S08]  /*2230*/  F2F.F32.F64 R14, R22 ;  /* 0x00000016000e7310 */ /* 0x010f300000301000 */
[----:B------:R-:W5:Y:S08]  /*2240*/  F2F.F32.F64 R13, R18 ;  /* 0x00000012000d7310 */ /* 0x000f700000301000 */
[----:B----4-:R-:W-:Y:S08]  /*2250*/  F2I.FLOOR.NTZ R43, R14 ;  /* 0x0000000e002b7305 */ /* 0x010ff00000207100 */
[----:B-----5:R-:W4:Y:S08]  /*2260*/  F2I.CEIL.NTZ R26, R13 ;  /* 0x0000000d001a7305 */ /* 0x020f30000020b100 */
[----:B------:R-:W5:Y:S01]  /*2270*/  F2I.FLOOR.NTZ R24, R13 ;  /* 0x0000000d00187305 */ /* 0x000f620000207100 */
[----:B----4-:R-:W-:-:S07]  /*2280*/  IMAD R41, R26, UR11, R43 ;  /* 0x0000000b1a297c24 */ /* 0x010fce000f8e022b */
[----:B------:R-:W4:Y:S01]  /*2290*/  F2I.CEIL.NTZ R25, R14 ;  /* 0x0000000e00197305 */ /* 0x000f22000020b100 */
[----:B--2---:R-:W-:-:S04]  /*22a0*/  IMAD.WIDE R28, R41, 0x4, R20 ;  /* 0x00000004291c7825 */ /* 0x004fc800078e0214 */
[----:B-----5:R-:W-:Y:S02]  /*22b0*/  IMAD R43, R24, UR11, R43 ;  /* 0x0000000b182b7c24 */ /* 0x020fe4000f8e022b */
[----:B------:R2:W5:Y:S02]  /*22c0*/  LDG.E R28, desc[UR6][R28.64] ;  /* 0x000000061c1c7981 */ /* 0x000564000c1e1900 */
[----:B------:R-:W-:-:S04]  /*22d0*/  IMAD.WIDE R30, R43, 0x4, R20 ;  /* 0x000000042b1e7825 */ /* 0x000fc800078e0214 */
[----:B----4-:R-:W-:Y:S02]  /*22e0*/  IMAD R27, R26, UR11, R25 ;  /* 0x0000000b1a1b7c24 */ /* 0x010fe4000f8e0219 */
[----:B------:R-:W4:Y:S02]  /*22f0*/  LDG.E R30, desc[UR6][R30.64] ;  /* 0x000000061e1e7981 */ /* 0x000f24000c1e1900 */
[----:B------:R-:W-:-:S06]  /*2300*/  IMAD.WIDE R22, R27, 0x4, R20 ;  /* 0x000000041b167825 */ /* 0x000fcc00078e0214 */
[----:B------:R-:W4:Y:S01]  /*2310*/  LDG.E R22, desc[UR6][R22.64] ;  /* 0x0000000616167981 */ /* 0x000f22000c1e1900 */
[----:B------:R-:W-:-:S04]  /*2320*/  IMAD R19, R24, UR11, R25 ;  /* 0x0000000b18137c24 */ /* 0x000fc8000f8e0219 */
[----:B------:R-:W-:Y:S01]  /*2330*/  IMAD.WIDE R24, R19, 0x4, R20 ;  /* 0x0000000413187825 */ /* 0x000fe200078e0214 */
[----:B------:R-:W0:Y:S01]  /*2340*/  FRND.CEIL R33, R14 ;  /* 0x0000000e00217307 */ /* 0x000e220000209000 */
[----:B------:R-:W1:Y:S04]  /*2350*/  LDC.64 R20, c[0x0][0x390] ;  /* 0x0000e400ff147b82 */ /* 0x000e680000000a00 */
[----:B------:R-:W4:Y:S03]  /*2360*/  LDG.E R24, desc[UR6][R24.64] ;  /* 0x0000000618187981 */ /* 0x000f26000c1e1900 */
[----:B------:R-:W3:Y:S08]  /*2370*/  FRND.FLOOR R26, R13 ;  /* 0x0000000d001a7307 */ /* 0x000ef00000205000 */
[----:B------:R-:W-:Y:S01]  /*2380*/  FRND.CEIL R18, R13 ;  /* 0x0000000d00127307 */ /* 0x000fe20000209000 */
[----:B0-----:R-:W-:-:S07]  /*2390*/  FADD R33, -R14, R33 ;  /* 0x000000210e217221 */ /* 0x001fce0000000100 */
[----:B--2---:R-:W-:Y:S01]  /*23a0*/  FRND.FLOOR R29, R14 ;  /* 0x0000000e001d7307 */ /* 0x004fe20000205000 */
[----:B---3--:R-:W-:Y:S01]  /*23b0*/  FADD R26, R13, -R26 ;  /* 0x8000001a0d1a7221 */ /* 0x008fe20000000000 */
[----:B-1----:R-:W-:-:S05]  /*23c0*/  IMAD.WIDE R38, R43, 0x4, R20 ;  /* 0x000000042b267825 */ /* 0x002fca00078e0214 */
[----:B------:R0:W2:Y:S01]  /*23d0*/  LDG.E R31, desc[UR6][R38.64] ;  /* 0x00000006261f7981 */ /* 0x0000a2000c1e1900 */
[----:B------:R-:W-:-:S04]  /*23e0*/  IMAD.WIDE R44, R41, 0x4, R20 ;  /* 0x00000004292c7825 */ /* 0x000fc800078e0214 */
[----:B0-----:R-:W-:-:S04]  /*23f0*/  IMAD.WIDE R38, R19, 0x4, R20 ;  /* 0x0000000413267825 */ /* 0x001fc800078e0214 */
[----:B------:R-:W-:-:S04]  /*2400*/  IMAD.WIDE R20, R27, 0x4, R20 ;  /* 0x000000041b147825 */ /* 0x000fc800078e0214 */
[----:B------:R-:W-:-:S04]  /*2410*/  IMAD.WIDE R42, R43, 0x4, R36 ;  /* 0x000000042b2a7825 */ /* 0x000fc800078e0224 */
[----:B------:R-:W-:Y:S01]  /*2420*/  IMAD.WIDE R40, R41, 0x4, R36 ;  /* 0x0000000429287825 */ /* 0x000fe200078e0224 */
[----:B------:R-:W0:Y:S03]  /*2430*/  F2I.TRUNC.NTZ R35, R34 ;  /* 0x0000002200237305 */ /* 0x000e26000020f100 */
[----:B0-----:R-:W-:Y:S01]  /*2440*/  IMAD R35, R8, UR11, R35 ;  /* 0x0000000b08237c24 */ /* 0x001fe2000f8e0223 */
[----:B-----5:R-:W-:-:S05]  /*2450*/  I2FP.F32.S32 R28, R28 ;  /* 0x0000001c001c7245 */ /* 0x020fca0000201400 */
[----:B------:R-:W-:Y:S01]  /*2460*/  FMUL R23, R28, R33 ;  /* 0x000000211c177220 */ /* 0x000fe20000400000 */
[----:B----4-:R-:W-:-:S03]  /*2470*/  I2FP.F32.S32 R30, R30 ;  /* 0x0000001e001e7245 */ /* 0x010fc60000201400 */
[----:B------:R-:W-:Y:S02]  /*2480*/  FMUL R23, R23, R26 ;  /* 0x0000001a17177220 */ /* 0x000fe40000400000 */
[----:B------:R-:W-:Y:S01]  /*2490*/  FMUL R32, R30, R33 ;  /* 0x000000211e207220 */ /* 0x000fe20000400000 */
[----:B------:R-:W-:Y:S01]  /*24a0*/  FADD R30, -R13, R18 ;  /* 0x000000120d1e7221 */ /* 0x000fe20000000100 */
[----:B------:R-:W-:-:S03]  /*24b0*/  FADD R28, R14, -R29 ;  /* 0x8000001d0e1c7221 */ /* 0x000fc60000000000 */
[----:B------:R-:W-:Y:S01]  /*24c0*/  FFMA R29, R32, R30, R23 ;  /* 0x0000001e201d7223 */ /* 0x000fe20000000017 */
[----:B------:R-:W-:Y:S01]  /*24d0*/  I2FP.F32.S32 R23, R22 ;  /* 0x0000001600177245 */ /* 0x000fe20000201400 */
[----:B------:R-:W3:Y:S04]  /*24e0*/  LDG.E R32, desc[UR6][R40.64] ;  /* 0x0000000628207981 */ /* 0x000ee8000c1e1900 */
[----:B------:R-:W-:Y:S01]  /*24f0*/  FMUL R14, R23, R28 ;  /* 0x0000001c170e7220 */ /* 0x000fe20000400000 */
[----:B------:R-:W-:Y:S01]  /*2500*/  FADD R23, R13, -R18 ;  /* 0x800000120d177221 */ /* 0x000fe20000000000 */
[----:B------:R-:W-:Y:S01]  /*2510*/  IMAD.WIDE R18, R19, 0x4, R36 ;  /* 0x0000000413127825 */ /* 0x000fe200078e0224 */
[----:B------:R-:W-:-:S03]  /*2520*/  I2FP.F32.S32 R25, R24 ;  /* 0x0000001800197245 */ /* 0x000fc60000201400 */
[----:B------:R-:W-:Y:S01]  /*2530*/  FFMA R14, R26, R14, R29 ;  /* 0x0000000e1a0e7223 */ /* 0x000fe2000000001d */
[----:B------:R-:W4:Y:S01]  /*2540*/  LDG.E R13, desc[UR6][R42.64] ;  /* 0x000000062a0d7981 */ /* 0x000f22000c1e1900 */
[----:B------:R-:W-:-:S03]  /*2550*/  IMAD.WIDE R36, R27, 0x4, R36 ;  /* 0x000000041b247825 */ /* 0x000fc600078e0224 */
[----:B------:R0:W5:Y:S01]  /*2560*/  LDG.E R29, desc[UR6][R18.64] ;  /* 0x00000006121d7981 */ /* 0x000162000c1e1900 */
[----:B------:R-:W-:-:S03]  /*2570*/  FMUL R25, R25, R28 ;  /* 0x0000001c19197220 */ /* 0x000fc60000400000 */
[----:B------:R1:W2:Y:S04]  /*2580*/  LDG.E R27, desc[UR6][R20.64] ;  /* 0x00000006141b7981 */ /* 0x0002a8000c1e1900 */
[----:B------:R1:W5:Y:S01]  /*2590*/  LDG.E R24, desc[UR6][R36.64] ;  /* 0x0000000624187981 */ /* 0x000362000c1e1900 */
[----:B0-----:R-:W0:Y:S01]  /*25a0*/  LDC.64 R18, c[0x0][0x3a8] ;  /* 0x0000ea00ff127b82 */ /* 0x001e220000000a00 */
[----:B------:R-:W-:Y:S02]  /*25b0*/  FFMA R25, R25, R23, R14 ;  /* 0x0000001719197223 */ /* 0x000fe4000000000e */
[----:B------:R0:W5:Y:S04]  /*25c0*/  LDG.E R22, desc[UR6][R38.64] ;  /* 0x0000000626167981 */ /* 0x000168000c1e1900 */
[----:B------:R-:W5:Y:S01]  /*25d0*/  LDG.E R14, desc[UR6][R44.64] ;  /* 0x000000062c0e7981 */ /* 0x000f62000c1e1900 */
[----:B-1----:R-:W1:Y:S08]  /*25e0*/  LDC.64 R20, c[0x0][0x3b0] ;  /* 0x0000ec00ff147b82 */ /* 0x002e700000000a00 */
[----:B------:R-:W1:Y:S01]  /*25f0*/  LDC.64 R36, c[0x0][0x3b8] ;  /* 0x0000ee00ff247b82 */ /* 0x000e620000000a00 */
[----:B0-----:R-:W-:-:S05]  /*2600*/  IMAD.WIDE R18, R35, 0x4, R18 ;  /* 0x0000000423127825 */ /* 0x001fca00078e0212 */
[----:B------:R-:W5:Y:S01]  /*2610*/  LDG.E R40, desc[UR6][R18.64] ;  /* 0x0000000612287981 */ /* 0x000f62000c1e1900 */
[----:B-1----:R-:W-:-:S05]  /*2620*/  IMAD.WIDE R20, R35, 0x4, R20 ;  /* 0x0000000423147825 */ /* 0x002fca00078e0214 */
[----:B------:R0:W5:Y:S01]  /*2630*/  LDG.E R41, desc[UR6][R20.64] ;  /* 0x0000000614297981 */ /* 0x000162000c1e1900 */
[----:B------:R-:W-:-:S06]  /*2640*/  IMAD.WIDE R38, R35, 0x4, R36 ;  /* 0x0000000423267825 */ /* 0x000fcc00078e0224 */
[----:B------:R-:W5:Y:S01]  /*2650*/  LDG.E R38, desc[UR6][R38.64] ;  /* 0x0000000626267981 */ /* 0x000f62000c1e1900 */
[----:B---3--:R-:W-:Y:S02]  /*2660*/  I2FP.F32.S32 R42, R32 ;  /* 0x00000020002a7245 */ /* 0x008fe40000201400 */
[----:B----4-:R-:W-:Y:S02]  /*2670*/  I2FP.F32.S32 R32, R13 ;  /* 0x0000000d00207245 */ /* 0x010fe40000201400 */
[----:B--2---:R-:W-:Y:S02]  /*2680*/  I2FP.F32.S32 R27, R27 ;  /* 0x0000001b001b7245 */ /* 0x004fe40000201400 */
[----:B-----5:R-:W-:Y:S02]  /*2690*/  I2FP.F32.S32 R36, R14 ;  /* 0x0000000e00247245 */ /* 0x020fe40000201400 */
[----:B------:R-:W-:-:S03]  /*26a0*/  I2FP.F32.S32 R14, R31 ;  /* 0x0000001f000e7245 */ /* 0x000fc60000201400 */
[C---:B------:R-:W-:Y:S02]  /*26b0*/  FMUL R13, R33.reuse, R36 ;  /* 0x00000024210d7220 */ /* 0x040fe40000400000 */
[C---:B------:R-:W-:Y:S02]  /*26c0*/  FMUL R14, R33.reuse, R14 ;  /* 0x0000000e210e7220 */ /* 0x040fe40000400000 */
[----:B------:R-:W-:Y:S01]  /*26d0*/  FMUL R13, R26, R13 ;  /* 0x0000000d1a0d7220 */ /* 0x000fe20000400000 */
[C---:B------:R-:W-:Y:S01]  /*26e0*/  FMUL R31, R33.reuse, R42 ;  /* 0x0000002a211f7220 */ /* 0x040fe20000400000 */
[----:B0-----:R-:W-:Y:S02]  /*26f0*/  I2FP.F32.S32 R21, R24 ;  /* 0x0000001800157245 */ /* 0x001fe40000201400 */
[----:B------:R-:W-:Y:S01]  /*2700*/  FFMA R19, R30, R14, R13 ;  /* 0x0000000e1e137223 */ /* 0x000fe2000000000d */
[----:B------:R-:W-:Y:S01]  /*2710*/  I2FP.F32.S32 R13, R22 ;  /* 0x00000016000d7245 */ /* 0x000fe20000201400 */
[----:B------:R-:W-:Y:S01]  /*2720*/  FMUL R32, R33, R32 ;  /* 0x0000002021207220 */ /* 0x000fe20000400000 */
[----:B------:R-:W-:Y:S01]  /*2730*/  FMUL R31, R26, R31 ;  /* 0x0000001f1a1f7220 */ /* 0x000fe20000400000 */
[C---:B------:R-:W-:Y:S01]  /*2740*/  FMUL R27, R28.reuse, R27 ;  /* 0x0000001b1c1b7220 */ /* 0x040fe20000400000 */
[----:B------:R-:W-:Y:S01]  /*2750*/  I2FP.F32.S32 R29, R29 ;  /* 0x0000001d001d7245 */ /* 0x000fe20000201400 */
[----:B------:R-:W-:Y:S01]  /*2760*/  FMUL R18, R28, R21 ;  /* 0x000000151c127220 */ /* 0x000fe20000400000 */
[----:B------:R-:W-:Y:S01]  /*2770*/  FFMA R31, R30, R32, R31 ;  /* 0x000000201e1f7223 */ /* 0x000fe2000000001f */
[----:B------:R-:W-:Y:S01]  /*2780*/  FFMA R14, R26, R27, R19 ;  /* 0x0000001b1a0e7223 */ /* 0x000fe20000000013 */
[C---:B------:R-:W-:Y:S01]  /*2790*/  FMUL R13, R28.reuse, R13 ;  /* 0x0000000d1c0d7220 */ /* 0x040fe20000400000 */
[----:B------:R-:W-:Y:S01]  /*27a0*/  I2FP.F32.S32 R40, R40 ;  /* 0x0000002800287245 */ /* 0x000fe20000201400 */
[----:B------:R-:W-:Y:S01]  /*27b0*/  FMUL R29, R28, R29 ;  /* 0x0000001d1c1d7220 */ /* 0x000fe20000400000 */
[----:B------:R-:W-:Y:S01]  /*27c0*/  FFMA R18, R26, R18, R31 ;  /* 0x000000121a127223 */ /* 0x000fe2000000001f */
[----:B------:R-:W-:-:S02]  /*27d0*/  FFMA R13, R23, R13, R14 ;  /* 0x0000000d170d7223 */ /* 0x000fc4000000000e */
[----:B------:R-:W-:Y:S01]  /*27e0*/  FADD R40, R25, -R40 ;  /* 0x8000002819287221 */ /* 0x000fe20000000000 */
[----:B------:R-:W-:Y:S01]  /*27f0*/  I2FP.F32.S32 R20, R41 ;  /* 0x0000002900147245 */ /* 0x000fe20000201400 */
[----:B------:R-:W-:Y:S02]  /*2800*/  FFMA R18, R23, R29, R18 ;  /* 0x0000001d17127223 */ /* 0x000fe40000000012 */
[----:B------:R-:W-:Y:S02]  /*2810*/  FFMA R15, R40, R40, R15 ;  /* 0x00000028280f7223 */ /* 0x000fe4000000000f */
[----:B------:R-:W-:Y:S01]  /*2820*/  FADD R20, R13, -R20 ;  /* 0x800000140d147221 */ /* 0x000fe20000000000 */
[----:B------:R-:W-:-:S03]  /*2830*/  I2FP.F32.S32 R19, R38 ;  /* 0x0000002600137245 */ /* 0x000fc60000201400 */
[----:B------:R-:W-:Y:S02]  /*2840*/  FFMA R15, R20, R20, R15 ;  /* 0x00000014140f7223 */ /* 0x000fe4000000000f */
[----:B------:R-:W-:-:S04]  /*2850*/  FADD R18, R18, -R19 ;  /* 0x8000001312127221 */ /* 0x000fc80000000000 */
[----:B------:R-:W-:Y:S01]  /*2860*/  FFMA R15, R18, R18, R15 ;  /* 0x00000012120f7223 */ /* 0x000fe2000000000f */
[----:B------:R-:W-:Y:S06]  /*2870*/  BRA `(.L_x_31) ;  /* 0x0000000800507947 */ /* 0x000fec0003800000 */
.L_x_30:
[----:B------:R-:W-:Y:S01]  /*2880*/  IMAD.IADD R22, R2, 0x1, -R7 ;  /* 0x0000000102167824 */ /* 0x000fe200078e0a07 */
[----:B------:R-:W-:Y:S01]  /*2890*/  UMOV UR4, 0x5ede5348 ;  /* 0x5ede534800047882 */ /* 0x000fe20000000000 */
[----:B------:R-:W-:Y:S01]  /*28a0*/  UMOV UR5, 0x3fe6a17e ;  /* 0x3fe6a17e00057882 */ /* 0x000fe20000000000 */
[----:B------:R-:W-:Y:S01]  /*28b0*/  UMOV UR8, 0x2f6f29a4 ;  /* 0x2f6f29a400087882 */ /* 0x000fe20000000000 */
[----:B------:R-:W-:Y:S01]  /*28c0*/  DMUL R20, R16, UR4 ;  /* 0x0000000410147c28 */ /* 0x000fe20008000000 */
[----:B------:R-:W-:Y:S01]  /*28d0*/  UMOV UR9, 0x3ffb50bf ;  /* 0x3ffb50bf00097882 */ /* 0x000fe20000000000 */
[----:B------:R-:W2:Y:S02]  /*28e0*/  I2F.F64 R22, R22 ;  /* 0x0000001600167312 */ /* 0x000ea40000201c00 */
[----:B--2---:R-:W-:-:S04]  /*28f0*/  DMUL R18, R22, UR4 ;  /* 0x0000000416127c28 */ /* 0x004fc80008000000 */
[----:B------:R-:W-:-:S04]  /*2900*/  DFMA R20, R22, UR8, R20 ;  /* 0x0000000816147c2b */ /* 0x000fc80008000014 */
[----:B------:R-:W-:Y:S02]  /*2910*/  DFMA R26, R16, UR8, -R18 ;  /* 0x00000008101a7c2b */ /* 0x000fe40008000812 */
[----:B------:R-:W2:Y:S01]  /*2920*/  F2F.F32.F64 R13, R20 ;  /* 0x00000014000d7310 */ /* 0x000ea20000301000 */
[----:B------:R-:W3:Y:S07]  /*2930*/  LDC.64 R18, c[0x0][0x388] ;  /* 0x0000e200ff127b82 */ /* 0x000eee0000000a00 */
[----:B----4-:R-:W4:Y:S08]  /*2940*/  F2F.F32.F64 R14, R26 ;  /* 0x0000001a000e7310 */ /* 0x010f300000301000 */
[----:B--2---:R-:W-:Y:S08]  /*2950*/  F2I.CEIL.NTZ R31, R13 ;  /* 0x0000000d001f7305 */ /* 0x004ff0000020b100 */
[----:B----4-:R-:W2:Y:S08]  /*2960*/  F2I.FLOOR.NTZ R22, R14 ;  /* 0x0000000e00167305 */ /* 0x010eb00000207100 */
[----:B------:R-:W4:Y:S01]  /*2970*/  F2I.FLOOR.NTZ R37, R13 ;  /* 0x0000000d00257305 */ /* 0x000f220000207100 */
[----:B--2---:R-:W-:-:S07]  /*2980*/  IMAD R25, R31, UR11, R22 ;  /* 0x0000000b1f197c24 */ /* 0x004fce000f8e0216 */
[----:B------:R-:W2:Y:S01]  /*2990*/  F2I.CEIL.NTZ R24, R14 ;  /* 0x0000000e00187305 */ /* 0x000ea2000020b100 */
[----:B----4-:R-:W-:Y:S02]  /*29a0*/  IMAD R39, R37, UR11, R22 ;  /* 0x0000000b25277c24 */ /* 0x010fe4000f8e0216 */
[----:B---3--:R-:W-:-:S04]  /*29b0*/  IMAD.WIDE R22, R25, 0x4, R18 ;  /* 0x0000000419167825 */ /* 0x008fc800078e0212 */
[----:B------:R-:W-:Y:S02]  /*29c0*/  IMAD.WIDE R28, R39, 0x4, R18 ;  /* 0x00000004271c7825 */ /* 0x000fe400078e0212 */
[----:B------:R-:W3:Y:S04]  /*29d0*/  LDG.E R22, desc[UR6][R22.64] ;  /* 0x0000000616167981 */ /* 0x000ee8000c1e1900 */
[----:B------:R-:W4:Y:S01]  /*29e0*/  LDG.E R28, desc[UR6][R28.64] ;  /* 0x000000061c1c7981 */ /* 0x000f22000c1e1900 */
[--C-:B--2---:R-:W-:Y:S02]  /*29f0*/  IMAD R27, R31, UR11, R24.reuse ;  /* 0x0000000b1f1b7c24 */ /* 0x104fe4000f8e0218 */
[----:B------:R-:W-:Y:S02]  /*2a00*/  IMAD R37, R37, UR11, R24 ;  /* 0x0000000b25257c24 */ /* 0x000fe4000f8e0218 */
[----:B------:R-:W-:-:S05]  /*2a10*/  IMAD.WIDE R20, R27, 0x4, R18 ;  /* 0x000000041b147825 */ /* 0x000fca00078e0212 */
[----:B------:R2:W5:Y:S01]  /*2a20*/  LDG.E R24, desc[UR6][R20.64] ;  /* 0x0000000614187981 */ /* 0x000562000c1e1900 */
[----:B------:R-:W-:-:S05]  /*2a30*/  IMAD.WIDE R18, R37, 0x4, R18 ;  /* 0x0000000425127825 */ /* 0x000fca00078e0212 */
[----:B------:R1:W5:Y:S01]  /*2a40*/  LDG.E R31, desc[UR6][R18.64] ;  /* 0x00000006121f7981 */ /* 0x000362000c1e1900 */
[----:B------:R-:W0:Y:S01]  /*2a50*/  FRND.CEIL R33, R14 ;  /* 0x0000000e00217307 */ /* 0x000e220000209000 */
[----:B--2---:R-:W2:Y:S07]  /*2a60*/  LDC.64 R20, c[0x0][0x390] ;  /* 0x0000e400ff147b82 */ /* 0x004eae0000000a00 */
[----:B------:R-:W1:Y:S01]  /*2a70*/  FRND.FLOOR R26, R13 ;  /* 0x0000000d001a7307 */ /* 0x000e620000205000 */
[----:B0-----:R-:W-:-:S07]  /*2a80*/  FADD R33, -R14, R33 ;  /* 0x000000210e217221 */ /* 0x001fce0000000100 */
[----:B------:R-:W0:Y:S01]  /*2a90*/  FRND.CEIL R32, R13 ;  /* 0x0000000d00207307 */ /* 0x000e220000209000 */
[----:B-1----:R-:W-:-:S07]  /*2aa0*/  FADD R26, R13, -R26 ;  /* 0x8000001a0d1a7221 */ /* 0x002fce0000000000 */
[----:B------:R-:W-:Y:S01]  /*2ab0*/  FRND.FLOOR R23, R14 ;  /* 0x0000000e00177307 */ /* 0x000fe20000205000 */
[----:B--2---:R-:W-:-:S04]  /*2ac0*/  IMAD.WIDE R40, R25, 0x4, R20 ;  /* 0x0000000419287825 */ /* 0x004fc800078e0214 */
[----:B0-----:R-:W-:Y:S01]  /*2ad0*/  FADD R30, -R13, R32 ;  /* 0x000000200d1e7221 */ /* 0x001fe20000000100 */
[----:B------:R-:W-:Y:S02]  /*2ae0*/  IMAD.WIDE R42, R39, 0x4, R20 ;  /* 0x00000004272a7825 */ /* 0x000fe400078e0214 */
[----:B------:R-:W0:Y:S02]  /*2af0*/  F2I.TRUNC.NTZ R35, R34 ;  /* 0x0000002200237305 */ /* 0x000e24000020f100 */
[----:B0-----:R-:W-:Y:S01]  /*2b00*/  IMAD R35, R8, UR11, R35 ;  /* 0x0000000b08237c24 */ /* 0x001fe2000f8e0223 */
[----:B---3--:R-:W-:Y:S02]  /*2b10*/  I2FP.F32.S32 R22, R22 ;  /* 0x0000001600167245 */ /* 0x008fe40000201400 */
[----:B----4-:R-:W-:-:S03]  /*2b20*/  I2FP.F32.S32 R28, R28 ;  /* 0x0000001c001c7245 */ /* 0x010fc60000201400 */
[-C--:B------:R-:W-:Y:S02]  /*2b30*/  FMUL R29, R22, R33.reuse ;  /* 0x00000021161d7220 */ /* 0x080fe40000400000 */
[----:B------:R-:W-:Y:S02]  /*2b40*/  FMUL R18, R28, R33 ;  /* 0x000000211c127220 */ /* 0x000fe40000400000 */
[----:B------:R-:W-:Y:S01]  /*2b50*/  FMUL R29, R29, R26 ;  /* 0x0000001a1d1d7220 */ /* 0x000fe20000400000 */
[----:B------:R-:W-:-:S03]  /*2b60*/  FADD R28, R14, -R23 ;  /* 0x800000170e1c7221 */ /* 0x000fc60000000000 */
[----:B------:R-:W-:Y:S01]  /*2b70*/  FFMA R29, R18, R30, R29 ;  /* 0x0000001e121d7223 */ /* 0x000fe2000000001d */
[----:B-----5:R-:W-:Y:S01]  /*2b80*/  I2FP.F32.S32 R23, R24 ;  /* 0x0000001800177245 */ /* 0x020fe20000201400 */
[----:B------:R-:W0:Y:S04]  /*2b90*/  LDC.64 R18, c[0x0][0x398] ;  /* 0x0000e600ff127b82 */ /* 0x000e280000000a00 */
[----:B------:R-:W-:Y:S01]  /*2ba0*/  FMUL R14, R23, R28 ;  /* 0x0000001c170e7220 */ /* 0x000fe20000400000 */
[----:B------:R-:W-:Y:S01]  /*2bb0*/  FADD R23, R13, -R32 ;  /* 0x800000200d177221 */ /* 0x000fe20000000000 */
[----:B------:R-:W-:Y:S02]  /*2bc0*/  I2FP.F32.S32 R31, R31 ;  /* 0x0000001f001f7245 */ /* 0x000fe40000201400 */
[----:B------:R-:W-:-:S03]  /*2bd0*/  FFMA R14, R26, R14, R29 ;  /* 0x0000000e1a0e7223 */ /* 0x000fc6000000001d */
[----:B------:R-:W-:Y:S02]  /*2be0*/  FMUL R13, R31, R28 ;  /* 0x0000001c1f0d7220 */ /* 0x000fe40000400000 */
[----:B------:R-:W2:Y:S02]  /*2bf0*/  LDG.E R31, desc[UR6][R42.64] ;  /* 0x000000062a1f7981 */ /* 0x000ea4000c1e1900 */
[----:B------:R-:W-:Y:S02]  /*2c00*/  FFMA R13, R13, R23, R14 ;  /* 0x000000170d0d7223 */ /* 0x000fe4000000000e */
[----:B------:R-:W3:Y:S01]  /*2c10*/  LDG.E R14, desc[UR6][R40.64] ;  /* 0x00000006280e7981 */ /* 0x000ee2000c1e1900 */
[----:B0-----:R-:W-:-:S05]  /*2c20*/  IMAD.WIDE R24, R25, 0x4, R18 ;  /* 0x0000000419187825 */ /* 0x001fca00078e0212 */
[----:B------:R0:W4:Y:S01]  /*2c30*/  LDG.E R32, desc[UR6][R24.64] ;  /* 0x0000000618207981 */ /* 0x000122000c1e1900 */
[----:B------:R-:W-:-:S05]  /*2c40*/  IMAD.WIDE R38, R39, 0x4, R18 ;  /* 0x0000000427267825 */ /* 0x000fca00078e0212 */
[----:B------:R-:W5:Y:S01]  /*2c50*/  LDG.E R22, desc[UR6][R38.64] ;  /* 0x0000000626167981 */ /* 0x000f62000c1e1900 */
[----:B0-----:R-:W-:-:S04]  /*2c60*/  IMAD.WIDE R24, R37, 0x4, R20 ;  /* 0x0000000425187825 */ /* 0x001fc800078e0214 */
[--C-:B------:R-:W-:Y:S02]  /*2c70*/  IMAD.WIDE R36, R37, 0x4, R18.reuse ;  /* 0x0000000425247825 */ /* 0x100fe400078e0212 */
[----:B------:R-:W5:Y:S02]  /*2c80*/  LDG.E R25, desc[UR6][R24.64] ;  /* 0x0000000618197981 */ /* 0x000f64000c1e1900 */
[C---:B------:R-:W-:Y:S02]  /*2c90*/  IMAD.WIDE R18, R27.reuse, 0x4, R18 ;  /* 0x000000041b127825 */ /* 0x040fe400078e0212 */
[----:B------:R0:W5:Y:S02]  /*2ca0*/  LDG.E R29, desc[UR6][R36.64] ;  /* 0x00000006241d7981 */ /* 0x000164000c1e1900 */
[----:B------:R-:W-:Y:S02]  /*2cb0*/  IMAD.WIDE R20, R27, 0x4, R20 ;  /* 0x000000041b147825 */ /* 0x000fe400078e0214 */
[----:B------:R1:W5:Y:S04]  /*2cc0*/  LDG.E R24, desc[UR6][R18.64] ;  /* 0x0000000612187981 */ /* 0x000368000c1e1900 */
[----:B------:R1:W5:Y:S01]  /*2cd0*/  LDG.E R27, desc[UR6][R20.64] ;  /* 0x00000006141b7981 */ /* 0x000362000c1e1900 */
[----:B0-----:R-:W0:Y:S08]  /*2ce0*/  LDC.64 R36, c[0x0][0x3b8] ;  /* 0x0000ee00ff247b82 */ /* 0x001e300000000a00 */
[----:B-1----:R-:W1:Y:S08]  /*2cf0*/  LDC.64 R18, c[0x0][0x3a8] ;  /* 0x0000ea00ff127b82 */ /* 0x002e700000000a00 */
[----:B------:R-:W1:Y:S01]  /*2d00*/  LDC.64 R20, c[0x0][0x3b0] ;  /* 0x0000ec00ff147b82 */ /* 0x000e620000000a00 */
[----:B0-----:R-:W-:-:S06]  /*2d10*/  IMAD.WIDE R36, R35, 0x4, R36 ;  /* 0x0000000423247825 */ /* 0x001fcc00078e0224 */
[----:B------:R-:W5:Y:S01]  /*2d20*/  LDG.E R36, desc[UR6][R36.64] ;  /* 0x0000000624247981 */ /* 0x000f62000c1e1900 */
[----:B-1----:R-:W-:-:S05]  /*2d30*/  IMAD.WIDE R18, R35, 0x4, R18 ;  /* 0x0000000423127825 */ /* 0x002fca00078e0212 */
[----:B------:R0:W5:Y:S01]  /*2d40*/  LDG.E R38, desc[UR6][R18.64] ;  /* 0x0000000612267981 */ /* 0x000162000c1e1900 */
[----:B------:R-:W-:-:S05]  /*2d50*/  IMAD.WIDE R20, R35, 0x4, R20 ;  /* 0x0000000423147825 */ /* 0x000fca00078e0214 */
[----:B------:R1:W5:Y:S01]  /*2d60*/  LDG.E R39, desc[UR6][R20.64] ;  /* 0x0000000614277981 */ /* 0x000362000c1e1900 */
[----:B---3--:R-:W-:Y:S02]  /*2d70*/  I2FP.F32.S32 R40, R14 ;  /* 0x0000000e00287245 */ /* 0x008fe40000201400 */
[----:B--2---:R-:W-:-:S03]  /*2d80*/  I2FP.F32.S32 R14, R31 ;  /* 0x0000001f000e7245 */ /* 0x004fc60000201400 */
[C---:B------:R-:W-:Y:S02]  /*2d90*/  FMUL R31, R33.reuse, R40 ;  /* 0x00000028211f7220 */ /* 0x040fe40000400000 */
[----:B------:R-:W-:Y:S01]  /*2da0*/  FMUL R14, R33, R14 ;  /* 0x0000000e210e7220 */ /* 0x000fe20000400000 */
[----:B----4-:R-:W-:Y:S01]  /*2db0*/  I2FP.F32.S32 R32, R32 ;  /* 0x0000002000207245 */ /* 0x010fe20000201400 */
[----:B------:R-:W-:-:S04]  /*2dc0*/  FMUL R31, R26, R31 ;  /* 0x0000001f1a1f7220 */ /* 0x000fc80000400000 */
[C---:B------:R-:W-:Y:S01]  /*2dd0*/  FMUL R35, R33.reuse, R32 ;  /* 0x0000002021237220 */ /* 0x040fe20000400000 */
[----:B-----5:R-:W-:Y:S01]  /*2de0*/  I2FP.F32.S32 R22, R22 ;  /* 0x0000001600167245 */ /* 0x020fe20000201400 */
[----:B------:R-:W-:Y:S02]  /*2df0*/  FFMA R31, R30, R14, R31 ;  /* 0x0000000e1e1f7223 */ /* 0x000fe4000000001f */
[----:B------:R-:W-:Y:S02]  /*2e00*/  FMUL R35, R26, R35 ;  /* 0x000000231a237220 */ /* 0x000fe40000400000 */
[----:B------:R-:W-:Y:S01]  /*2e10*/  FMUL R22, R33, R22 ;  /* 0x0000001621167220 */ /* 0x000fe20000400000 */
[----:B------:R-:W-:-:S03]  /*2e20*/  I2FP.F32.S32 R25, R25 ;  /* 0x0000001900197245 */ /* 0x000fc60000201400 */
[----:B------:R-:W-:Y:S01]  /*2e30*/  FFMA R35, R30, R22, R35 ;  /* 0x000000161e237223 */ /* 0x000fe20000000023 */
[----:B------:R-:W-:Y:S01]  /*2e40*/  I2FP.F32.S32 R29, R29 ;  /* 0x0000001d001d7245 */ /* 0x000fe20000201400 */
[----:B------:R-:W-:Y:S01]  /*2e50*/  FMUL R25, R28, R25 ;  /* 0x000000191c197220 */ /* 0x000fe20000400000 */
[----:B0-----:R-:W-:Y:S02]  /*2e60*/  I2FP.F32.S32 R19, R24 ;  /* 0x0000001800137245 */ /* 0x001fe40000201400 */
[----:B------:R-:W-:-:S03]  /*2e70*/  I2FP.F32.S32 R27, R27 ;  /* 0x0000001b001b7245 */ /* 0x000fc60000201400 */
[C---:B------:R-:W-:Y:S02]  /*2e80*/  FMUL R18, R28.reuse, R19 ;  /* 0x000000131c127220 */ /* 0x040fe40000400000 */
[----:B------:R-:W-:-:S04]  /*2e90*/  FMUL R27, R28, R27 ;  /* 0x0000001b1c1b7220 */ /* 0x000fc80000400000 */
[----:B------:R-:W-:Y:S01]  /*2ea0*/  FFMA R14, R26, R27, R31 ;  /* 0x0000001b1a0e7223 */ /* 0x000fe2000000001f */
[----:B------:R-:W-:Y:S01]  /*2eb0*/  FMUL R29, R28, R29 ;  /* 0x0000001d1c1d7220 */ /* 0x000fe20000400000 */
[----:B------:R-:W-:Y:S02]  /*2ec0*/  FFMA R18, R26, R18, R35 ;  /* 0x000000121a127223 */ /* 0x000fe40000000023 */
[C---:B------:R-:W-:Y:S02]  /*2ed0*/  FFMA R14, R23.reuse, R25, R14 ;  /* 0x00000019170e7223 */ /* 0x040fe4000000000e */
[----:B------:R-:W-:Y:S01]  /*2ee0*/  FFMA R18, R23, R29, R18 ;  /* 0x0000001d17127223 */ /* 0x000fe20000000012 */
[----:B-1----:R-:W-:-:S05]  /*2ef0*/  I2FP.F32.S32 R20, R38 ;  /* 0x0000002600147245 */ /* 0x002fca0000201400 */
[----:B------:R-:W-:Y:S01]  /*2f00*/  FADD R20, -R20, R13 ;  /* 0x0000000d14147221 */ /* 0x000fe20000000100 */
[----:B------:R-:W-:-:S03]  /*2f10*/  I2FP.F32.S32 R39, R39 ;  /* 0x0000002700277245 */ /* 0x000fc60000201400 */
[----:B------:R-:W-:Y:S01]  /*2f20*/  FFMA R15, R20, R20, R15 ;  /* 0x00000014140f7223 */ /* 0x000fe2000000000f */
[----:B------:R-:W-:Y:S01]  /*2f30*/  I2FP.F32.S32 R13, R36 ;  /* 0x00000024000d7245 */ /* 0x000fe20000201400 */
[----:B------:R-:W-:-:S04]  /*2f40*/  FADD R14, -R39, R14 ;  /* 0x0000000e270e7221 */ /* 0x000fc80000000100 */
[----:B------:R-:W-:Y:S01]  /*2f50*/  FADD R18, -R13, R18 ;  /* 0x000000120d127221 */ /* 0x000fe20000000100 */
[----:B------:R-:W-:-:S04]  /*2f60*/  FFMA R15, R14, R14, R15 ;  /* 0x0000000e0e0f7223 */ /* 0x000fc8000000000f */
[----:B------:R-:W-:Y:S01]  /*2f70*/  FFMA R15, R18, R18, R15 ;  /* 0x00000012120f7223 */ /* 0x000fe2000000000f */
[----:B------:R-:W-:Y:S06]  /*2f80*/  BRA `(.L_x_31) ;  /* 0x00000000008c7947 */ /* 0x000fec0003800000 */
.L_x_29:
[----:B----4-:R-:W-:Y:S01]  /*2f90*/  I2FP.F32.S32 R14, R11 ;  /* 0x0000000b000e7245 */ /* 0x010fe20000201400 */
[----:B------:R-:W2:Y:S01]  /*2fa0*/  LDC.64 R24, c[0x0][0x388] ;  /* 0x0000e200ff187b82 */ /* 0x000ea20000000a00 */
[----:B------:R-:W0:Y:S07]  /*2fb0*/  F2I.TRUNC.NTZ R31, R34 ;  /* 0x00000022001f7305 */ /* 0x000e2e000020f100 */
[----:B------:R-:W3:Y:S01]  /*2fc0*/  LDC.64 R18, c[0x0][0x3a8] ;  /* 0x0000ea00ff127b82 */ /* 0x000ee20000000a00 */
[----:B------:R-:W1:Y:S07]  /*2fd0*/  F2I.TRUNC.NTZ R14, R14 ;  /* 0x0000000e000e7305 */ /* 0x000e6e000020f100 */
[----:B------:R-:W4:Y:S01]  /*2fe0*/  LDC.64 R20, c[0x0][0x390] ;  /* 0x0000e400ff147b82 */ /* 0x000f220000000a00 */
[----:B0-----:R-:W-:-:S07]  /*2ff0*/  IMAD R31, R8, UR11, R31 ;  /* 0x0000000b081f7c24 */ /* 0x001fce000f8e021f */
[----:B------:R-:W0:Y:S01]  /*3000*/  LDC.64 R22, c[0x0][0x3b0] ;  /* 0x0000ec00ff167b82 */ /* 0x000e220000000a00 */
[----:B-1----:R-:W-:-:S04]  /*3010*/  IMAD R13, R9, UR10, R14 ;  /* 0x0000000a090d7c24 */ /* 0x002fc8000f8e020e */
[----:B--2---:R-:W-:-:S03]  /*3020*/  IMAD.WIDE R24, R13, 0x4, R24 ;  /* 0x000000040d187825 */ /* 0x004fc600078e0218 */
[----:B------:R-:W1:Y:S01]  /*3030*/  LDC.64 R26, c[0x0][0x3b8] ;  /* 0x0000ee00ff1a7b82 */ /* 0x000e620000000a00 */
[----:B---3--:R-:W-:Y:S02]  /*3040*/  IMAD.WIDE R18, R31, 0x4, R18 ;  /* 0x000000041f127825 */ /* 0x008fe400078e0212 */
[----:B------:R-:W2:Y:S04]  /*3050*/  LDG.E R24, desc[UR6][R24.64] ;  /* 0x0000000618187981 */ /* 0x000ea8000c1e1900 */
[----:B------:R-:W2:Y:S01]  /*3060*/  LDG.E R19, desc[UR6][R18.64] ;  /* 0x0000000612137981 */ /* 0x000ea2000c1e1900 */
[----:B------:R-:W3:Y:S01]  /*3070*/  LDC.64 R28, c[0x0][0x398] ;  /* 0x0000e600ff1c7b82 */ /* 0x000ee20000000a00 */
[----:B----4-:R-:W-:-:S06]  /*3080*/  IMAD.WIDE R20, R13, 0x4, R20 ;  /* 0x000000040d147825 */ /* 0x010fcc00078e0214 */
[----:B------:R-:W4:Y:S01]  /*3090*/  LDG.E R20, desc[UR6][R20.64] ;  /* 0x0000000614147981 */ /* 0x000f22000c1e1900 */
[----:B0-----:R-:W-:-:S06]  /*30a0*/  IMAD.WIDE R22, R31, 0x4, R22 ;  /* 0x000000041f167825 */ /* 0x001fcc00078e0216 */
[----:B------:R-:W4:Y:S01]  /*30b0*/  LDG.E R23, desc[UR6][R22.64] ;  /* 0x0000000616177981 */ /* 0x000f22000c1e1900 */
[----:B-1----:R-:W-:-:S06]  /*30c0*/  IMAD.WIDE R26, R31, 0x4, R26 ;  /* 0x000000041f1a7825 */ /* 0x002fcc00078e021a */
[----:B------:R-:W5:Y:S01]  /*30d0*/  LDG.E R27, desc[UR6][R26.64] ;  /* 0x000000061a1b7981 */ /* 0x000f62000c1e1900 */
[----:B---3--:R-:W-:-:S06]  /*30e0*/  IMAD.WIDE R28, R13, 0x4, R28 ;  /* 0x000000040d1c7825 */ /* 0x008fcc00078e021c */
[----:B------:R-:W5:Y:S01]  /*30f0*/  LDG.E R28, desc[UR6][R28.64] ;  /* 0x000000061c1c7981 */ /* 0x000f62000c1e1900 */
[----:B--2---:R-:W-:-:S05]  /*3100*/  IADD3 R13, PT, PT, R24, -R19, RZ ;  /* 0x80000013180d7210 */ /* 0x004fca0007ffe0ff */
[----:B------:R-:W-:Y:S02]  /*3110*/  IMAD R13, R13, R13, RZ ;  /* 0x0000000d0d0d7224 */ /* 0x000fe400078e02ff */
[----:B----4-:R-:W-:-:S04]  /*3120*/  IMAD.IADD R14, R20, 0x1, -R23 ;  /* 0x00000001140e7824 */ /* 0x010fc800078e0a17 */
[----:B------:R-:W-:Y:S01]  /*3130*/  IMAD R18, R14, R14, RZ ;  /* 0x0000000e0e127224 */ /* 0x000fe200078e02ff */
[----:B------:R-:W-:-:S04]  /*3140*/  I2FP.F32.U32 R14, R13 ;  /* 0x0000000d000e7245 */ /* 0x000fc80000201000 */
[----:B------:R-:W-:Y:S02]  /*3150*/  I2FP.F32.U32 R13, R18 ;  /* 0x00000012000d7245 */ /* 0x000fe40000201000 */
[----:B-----5:R-:W-:Y:S01]  /*3160*/  IADD3 R24, PT, PT, R28, -R27, RZ ;  /* 0x8000001b1c187210 */ /* 0x020fe20007ffe0ff */
[----:B------:R-:W-:-:S04]  /*3170*/  FADD R14, R15, R14 ;  /* 0x0000000e0f0e7221 */ /* 0x000fc80000000000 */
[----:B------:R-:W-:Y:S02]  /*3180*/  IMAD R24, R24, R24, RZ ;  /* 0x0000001818187224 */ /* 0x000fe400078e02ff */
[----:B------:R-:W-:-:S03]  /*3190*/  FADD R13, R14, R13 ;  /* 0x0000000d0e0d7221 */ /* 0x000fc60000000000 */
[----:B------:R-:W-:-:S05]  /*31a0*/  I2FP.F32.U32 R24, R24 ;  /* 0x0000001800187245 */ /* 0x000fca0000201000 */
[----:B------:R-:W-:-:S07]  /*31b0*/  FADD R15, R13, R24 ;  /* 0x000000180d0f7221 */ /* 0x000fce0000000000 */
.L_x_31:
[----:B------:R-:W-:Y:S05]  /*31c0*/  BSYNC.RECONVERGENT B1 ;  /* 0x0000000000017941 */ /* 0x000fea0003800200 */
.L_x_28:
[----:B------:R-:W-:Y:S01]  /*31d0*/  DADD R16, R16, 1 ;  /* 0x3ff0000010107429 */ /* 0x000fe20000000000 */
[----:B------:R-:W-:Y:S01]  /*31e0*/  VIADD R10, R10, 0x1 ;  /* 0x000000010a0a7836 */ /* 0x000fe20000000000 */
[----:B------:R-:W-:Y:S01]  /*31f0*/  IADD3 R11, PT, PT, R11, 0x1, RZ ;  /* 0x000000010b0b7810 */ /* 0x000fe20007ffe0ff */
[----:B------:R-:W-:Y:S08]  /*3200*/  @P2 BRA `(.L_x_32) ;  /* 0xffffffec00ac2947 */ /* 0x000ff0000383ffff */
[----:B------:R-:W-:Y:S05]  /*3210*/  @P1 BRA `(.L_x_33) ;  /* 0xffffffec00701947 */ /* 0x000fea000383ffff */
.L_x_27:
[----:B------:R-:W2:Y:S01]  /*3220*/  LDCU.64 UR4, c[0x0][0x3c8] ;  /* 0x00007900ff0477ac */ /* 0x000ea20008000a00 */
[----:B------:R-:W-:Y:S01]  /*3230*/  BSSY.RECONVERGENT B1, `(.L_x_34) ;  /* 0x000000f000017945 */ /* 0x000fe20003800200 */
[----:B--2---:R-:W-:-:S04]  /*3240*/  UIMAD UR4, UR4, UR5, URZ ;  /* 0x00000005040472a4 */ /* 0x004fc8000f8e02ff */
[----:B------:R-:W-:-:S06]  /*3250*/  UIMAD UR4, UR4, 0x3, URZ ;  /* 0x00000003040478a4 */ /* 0x000fcc000f8e02ff */
[----:B------:R-:W-:-:S04]  /*3260*/  I2FP.F32.S32 R6, UR4 ;  /* 0x0000000400067c45 */ /* 0x000fc80008201400 */
[----:B------:R-:W2:Y:S08]  /*3270*/  MUFU.RCP R3, R6 ;  /* 0x0000000600037308 */ /* 0x000eb00000001000 */
[----:B------:R-:W3:Y:S01]  /*3280*/  FCHK P0, R15, R6 ;  /* 0x000000060f007302 */ /* 0x000ee20000000000 */
[----:B--2---:R-:W-:-:S04]  /*3290*/  FFMA R2, -R6, R3, 1 ;  /* 0x3f80000006027423 */ /* 0x004fc80000000103 */
[----:B------:R-:W-:-:S04]  /*32a0*/  FFMA R2, R3, R2, R3 ;  /* 0x0000000203027223 */ /* 0x000fc80000000003 */
[----:B------:R-:W-:-:S04]  /*32b0*/  FFMA R3, R2, R15, RZ ;  /* 0x0000000f02037223 */ /* 0x000fc800000000ff */
[----:B------:R-:W-:-:S04]  /*32c0*/  FFMA R4, -R6, R3, R15 ;  /* 0x0000000306047223 */ /* 0x000fc8000000010f */
[----:B------:R-:W-:Y:S01]  /*32d0*/  FFMA R2, R2, R4, R3 ;  /* 0x0000000402027223 */ /* 0x000fe20000000003 */
[----:B---3--:R-:W-:Y:S06]  /*32e0*/  @!P0 BRA `(.L_x_35) ;  /* 0x00000000000c8947 */ /* 0x008fec0003800000 */
[----:B0-----:R-:W-:-:S07]  /*32f0*/  MOV R8, 0x3310 ;  /* 0x0000331000087802 */ /* 0x001fce0000000f00 */
[----:B-1--4-:R-:W-:Y:S05]  /*3300*/  CALL.REL.NOINC `($__internal_2_$__cuda_sm3x_div_rn_noftz_f32_slowpath) ;  /* 0x00000008001c7944 */ /* 0x012fea0003c00000 */
[----:B------:R-:W-:-:S07]  /*3310*/  IMAD.MOV.U32 R2, RZ, RZ, R10 ;  /* 0x000000ffff027224 */ /* 0x000fce00078e000a */
.L_x_35:
[----:B------:R-:W-:Y:S05]  /*3320*/  BSYNC.RECONVERGENT B1 ;  /* 0x0000000000017941 */ /* 0x000fea0003800200 */
.L_x_34:
[----:B------:R-:W-:Y:S01]  /*3330*/  IADD3 R4, PT, PT, R2, -0xd000000, RZ ;  /* 0xf300000002047810 */ /* 0x000fe20007ffe0ff */
[----:B------:R2:W3:Y:S01]  /*3340*/  MUFU.RSQ R3, R2 ;  /* 0x0000000200037308 */ /* 0x0004e20000001400 */
[----:B------:R-:W-:Y:S02]  /*3350*/  BSSY.RECONVERGENT B1, `(.L_x_26) ;  /* 0x000000a000017945 */ /* 0x000fe40003800200 */
[----:B------:R-:W-:-:S13]  /*3360*/  ISETP.GT.U32.AND P0, PT, R4, 0x727fffff, PT ;  /* 0x727fffff0400780c */ /* 0x000fda0003f04070 */
[----:B--2---:R-:W-:Y:S05]  /*3370*/  @!P0 BRA `(.L_x_36) ;  /* 0x00000000000c8947 */ /* 0x004fea0003800000 */
[----:B0-----:R-:W-:-:S07]  /*3380*/  MOV R8, 0x33a0 ;  /* 0x000033a000087802 */ /* 0x001fce0000000f00 */
[----:B-1-34-:R-:W-:Y:S05]  /*3390*/  CALL.REL.NOINC `($__internal_1_$__cuda_sm20_sqrt_rn_f32_slowpath) ;  /* 0x00000004009c7944 */ /* 0x01afea0003c00000 */
[----:B------:R-:W-:Y:S05]  /*33a0*/  BRA `(.L_x_37) ;  /* 0x0000000000107947 */ /* 0x000fea0003800000 */
.L_x_36:
[C---:B-1-3--:R-:W-:Y:S01]  /*33b0*/  FMUL.FTZ R9, R3.reuse, R2 ;  /* 0x0000000203097220 */ /* 0x04afe20000410000 */
[----:B------:R-:W-:-:S03]  /*33c0*/  FMUL.FTZ R3, R3, 0.5 ;  /* 0x3f00000003037820 */ /* 0x000fc60000410000 */
[----:B------:R-:W-:-:S04]  /*33d0*/  FFMA R2, -R9, R9, R2 ;  /* 0x0000000909027223 */ /* 0x000fc80000000102 */
[----:B------:R-:W-:-:S07]  /*33e0*/  FFMA R9, R2, R3, R9 ;  /* 0x0000000302097223 */ /* 0x000fce0000000009 */
.L_x_37:
[----:B------:R-:W-:Y:S05]  /*33f0*/  BSYNC.RECONVERGENT B1 ;  /* 0x0000000000017941 */ /* 0x000fea0003800200 */
.L_x_26:
[----:B------:R-:W-:Y:S05]  /*3400*/  BSYNC.RECONVERGENT B0 ;  /* 0x0000000000007941 */ /* 0x000fea0003800200 */
.L_x_25:
[----:B------:R-:W1:Y:S02]  /*3410*/  LDC.64 R2, c[0x0][0x3d8] ;  /* 0x0000f600ff027b82 */ /* 0x000e640000000a00 */
[----:B-1----:R-:W-:-:S05]  /*3420*/  IMAD.WIDE R2, R0, 0x4, R2 ;  /* 0x0000000400027825 */ /* 0x002fca00078e0202 */
[----:B------:R-:W-:Y:S01]  /*3430*/  STG.E desc[UR6][R2.64], R9 ;  /* 0x0000000902007986 */ /* 0x000fe2000c101906 */
[----:B------:R-:W-:Y:S05]  /*3440*/  EXIT ;  /* 0x000000000000794d */ /* 0x000fea0003800000 */
        .weak           $__internal_0_$__cuda_sm20_div_rn_f64_full
        .type           $__internal_0_$__cuda_sm20_div_rn_f64_full,@function
        .size           $__internal_0_$__cuda_sm20_div_rn_f64_full,($__internal_1_$__cuda_sm20_sqrt_rn_f32_slowpath - $__internal_0_$__cuda_sm20_div_rn_f64_full)
$__internal_0_$__cuda_sm20_div_rn_f64_full:
[C---:B------:R-:W-:Y:S01]  /*3450*/  FSETP.GEU.AND P0, PT, |R13|.reuse, 1.469367938527859385e-39, PT ;  /* 0x001000000d00780b */ /* 0x040fe20003f0e200 */
[----:B------:R-:W-:Y:S01]  /*3460*/  IMAD.MOV.U32 R9, RZ, RZ, 0x1ca00000 ;  /* 0x1ca00000ff097424 */ /* 0x000fe200078e00ff */
[----:B------:R-:W-:Y:S01]  /*3470*/  LOP3.LUT R6, R13, 0x800fffff, RZ, 0xc0, !PT ;  /* 0x800fffff0d067812 */ /* 0x000fe200078ec0ff */
[----:B------:R-:W-:Y:S01]  /*3480*/  BSSY.RECONVERGENT B1, `(.L_x_38) ;  /* 0x0000054000017945 */ /* 0x000fe20003800200 */
[C---:B------:R-:W-:Y:S02]  /*3490*/  FSETP.GEU.AND P2, PT, |R15|.reuse, 1.469367938527859385e-39, PT ;  /* 0x001000000f00780b */ /* 0x040fe40003f4e200 */
[----:B------:R-:W-:Y:S01]  /*34a0*/  LOP3.LUT R7, R6, 0x3ff00000, RZ, 0xfc, !PT ;  /* 0x3ff0000006077812 */ /* 0x000fe200078efcff */
[----:B------:R-:W-:Y:S01]  /*34b0*/  IMAD.MOV.U32 R6, RZ, RZ, R12 ;  /* 0x000000ffff067224 */ /* 0x000fe200078e000c */
[----:B------:R-:W-:Y:S02]  /*34c0*/  MOV R18, 0x1 ;  /* 0x0000000100127802 */ /* 0x000fe40000000f00 */
[----:B------:R-:W-:-:S02]  /*34d0*/  LOP3.LUT R11, R15, 0x7ff00000, RZ, 0xc0, !PT ;  /* 0x7ff000000f0b7812 */ /* 0x000fc400078ec0ff */
[----:B------:R-:W-:Y:S01]  /*34e0*/  LOP3.LUT R26, R13, 0x7ff00000, RZ, 0xc0, !PT ;  /* 0x7ff000000d1a7812 */ /* 0x000fe200078ec0ff */
[----:B------:R-:W-:Y:S01]  /*34f0*/  @!P0 DMUL R6, R12, 8.98846567431157953865e+307 ;  /* 0x7fe000000c068828 */ /* 0x000fe20000000000 */
[----:B------:R-:W-:Y:S02]  /*3500*/  MOV R25, R11 ;  /* 0x0000000b00197202 */ /* 0x000fe40000000f00 */
[----:B------:R-:W-:Y:S02]  /*3510*/  ISETP.GE.U32.AND P1, PT, R11, R26, PT ;  /* 0x0000001a0b00720c */ /* 0x000fe40003f26070 */
[----:B------:R-:W-:Y:S01]  /*3520*/  @!P2 LOP3.LUT R20, R13, 0x7ff00000, RZ, 0xc0, !PT ;  /* 0x7ff000000d14a812 */ /* 0x000fe200078ec0ff */
[----:B------:R-:W0:Y:S03]  /*3530*/  MUFU.RCP64H R19, R7 ;  /* 0x0000000700137308 */ /* 0x000e260000001800 */
[----:B------:R-:W-:-:S02]  /*3540*/  @!P2 ISETP.GE.U32.AND P3, PT, R11, R20, PT ;  /* 0x000000140b00a20c */ /* 0x000fc40003f66070 */
[----:B------:R-:W-:Y:S02]  /*3550*/  @!P0 LOP3.LUT R26, R7, 0x7ff00000, RZ, 0xc0, !PT ;  /* 0x7ff00000071a8812 */ /* 0x000fe400078ec0ff */
[----:B------:R-:W-:Y:S02]  /*3560*/  @!P2 SEL R21, R9, 0x63400000, !P3 ;  /* 0x634000000915a807 */ /* 0x000fe40005800000 */
[----:B------:R-:W-:Y:S02]  /*3570*/  IADD3 R28, PT, PT, R26, -0x1, RZ ;  /* 0xffffffff1a1c7810 */ /* 0x000fe40007ffe0ff */
[----:B------:R-:W-:-:S04]  /*3580*/  @!P2 LOP3.LUT R22, R21, 0x80000000, R15, 0xf8, !PT ;  /* 0x800000001516a812 */ /* 0x000fc800078ef80f */
[----:B------:R-:W-:Y:S01]  /*3590*/  @!P2 LOP3.LUT R23, R22, 0x100000, RZ, 0xfc, !PT ;  /* 0x001000001617a812 */ /* 0x000fe200078efcff */
[----:B------:R-:W-:Y:S01]  /*35a0*/  @!P2 IMAD.MOV.U32 R22, RZ, RZ, RZ ;  /* 0x000000ffff16a224 */ /* 0x000fe200078e00ff */
[----:B0-----:R-:W-:-:S08]  /*35b0*/  DFMA R16, R18, -R6, 1 ;  /* 0x3ff000001210742b */ /* 0x001fd00000000806 */
[----:B------:R-:W-:-:S08]  /*35c0*/  DFMA R16, R16, R16, R16 ;  /* 0x000000101010722b */ /* 0x000fd00000000010 */
[----:B------:R-:W-:Y:S01]  /*35d0*/  DFMA R18, R18, R16, R18 ;  /* 0x000000101212722b */ /* 0x000fe20000000012 */
[----:B------:R-:W-:Y:S02]  /*35e0*/  SEL R17, R9, 0x63400000, !P1 ;  /* 0x6340000009117807 */ /* 0x000fe40004800000 */
[----:B------:R-:W-:Y:S02]  /*35f0*/  MOV R16, R14 ;  /* 0x0000000e00107202 */ /* 0x000fe40000000f00 */
[----:B------:R-:W-:-:S03]  /*3600*/  LOP3.LUT R17, R17, 0x800fffff, R15, 0xf8, !PT ;  /* 0x800fffff11117812 */ /* 0x000fc600078ef80f */
[----:B------:R-:W-:-:S03]  /*3610*/  DFMA R20, R18, -R6, 1 ;  /* 0x3ff000001214742b */ /* 0x000fc60000000806 */
[----:B------:R-:W-:-:S05]  /*3620*/  @!P2 DFMA R16, R16, 2, -R22 ;  /* 0x400000001010a82b */ /* 0x000fca0000000816 */
[----:B------:R-:W-:-:S05]  /*3630*/  DFMA R20, R18, R20, R18 ;  /* 0x000000141214722b */ /* 0x000fca0000000012 */
[----:B------:R-:W-:-:S03]  /*3640*/  @!P2 LOP3.LUT R25, R17, 0x7ff00000, RZ, 0xc0, !PT ;  /* 0x7ff000001119a812 */ /* 0x000fc600078ec0ff */
[----:B------:R-:W-:Y:S02]  /*3650*/  DMUL R18, R20, R16 ;  /* 0x0000001014127228 */ /* 0x000fe40000000000 */
[----:B------:R-:W-:-:S05]  /*3660*/  VIADD R27, R25, 0xffffffff ;  /* 0xffffffff191b7836 */ /* 0x000fca0000000000 */
[----:B------:R-:W-:Y:S01]  /*3670*/  ISETP.GT.U32.AND P0, PT, R27, 0x7feffffe, PT ;  /* 0x7feffffe1b00780c */ /* 0x000fe20003f04070 */
[----:B------:R-:W-:-:S03]  /*3680*/  DFMA R22, R18, -R6, R16 ;  /* 0x800000061216722b */ /* 0x000fc60000000010 */
[----:B------:R-:W-:-:S05]  /*3690*/  ISETP.GT.U32.OR P0, PT, R28, 0x7feffffe, P0 ;  /* 0x7feffffe1c00780c */ /* 0x000fca0000704470 */
[----:B------:R-:W-:-:S08]  /*36a0*/  DFMA R22, R20, R22, R18 ;  /* 0x000000161416722b */ /* 0x000fd00000000012 */
[----:B------:R-:W-:Y:S05]  /*36b0*/  @P0 BRA `(.L_x_39) ;  /* 0x00000000006c0947 */ /* 0x000fea0003800000 */
[----:B------:R-:W-:-:S04]  /*36c0*/  LOP3.LUT R18, R13, 0x7ff00000, RZ, 0xc0, !PT ;  /* 0x7ff000000d127812 */ /* 0x000fc800078ec0ff */
[CC--:B------:R-:W-:Y:S02]  /*36d0*/  VIADDMNMX R14, R11.reuse, -R18.reuse, 0xb9600000, !PT ;  /* 0xb96000000b0e7446 */ /* 0x0c0fe40007800912 */
[----:B------:R-:W-:Y:S02]  /*36e0*/  ISETP.GE.U32.AND P0, PT, R11, R18, PT ;  /* 0x000000120b00720c */ /* 0x000fe40003f06070 */
[----:B------:R-:W-:Y:S02]  /*36f0*/  VIMNMX R14, PT, PT, R14, 0x46a00000, PT ;  /* 0x46a000000e0e7848 */ /* 0x000fe40003fe0100 */
[----:B------:R-:W-:-:S05]  /*3700*/  SEL R11, R9, 0x63400000, !P0 ;  /* 0x63400000090b7807 */ /* 0x000fca0004000000 */
[----:B------:R-:W-:Y:S02]  /*3710*/  IMAD.IADD R11, R14, 0x1, -R11 ;  /* 0x000000010e0b7824 */ /* 0x000fe400078e0a0b */
[----:B------:R-:W-:-:S03]  /*3720*/  IMAD.MOV.U32 R14, RZ, RZ, RZ ;  /* 0x000000ffff0e7224 */ /* 0x000fc600078e00ff */
[----:B------:R-:W-:-:S06]  /*3730*/  IADD3 R15, PT, PT, R11, 0x7fe00000, RZ ;  /* 0x7fe000000b0f7810 */ /* 0x000fcc0007ffe0ff */
[----:B------:R-:W-:-:S10]  /*3740*/  DMUL R18, R22, R14 ;  /* 0x0000000e16127228 */ /* 0x000fd40000000000 */
[----:B------:R-:W-:-:S13]  /*3750*/  FSETP.GTU.AND P0, PT, |R19|, 1.469367938527859385e-39, PT ;  /* 0x001000001300780b */ /* 0x000fda0003f0c200 */
[----:B------:R-:W-:Y:S05]  /*3760*/  @P0 BRA `(.L_x_40) ;  /* 0x0000000000940947 */ /* 0x000fea0003800000 */
[----:B------:R-:W-:Y:S01]  /*3770*/  DFMA R16, R22, -R6, R16 ;  /* 0x800000061610722b */ /* 0x000fe20000000010 */
[----:B------:R-:W-:-:S09]  /*3780*/  MOV R14, RZ ;  /* 0x000000ff000e7202 */ /* 0x000fd20000000f00 */
[C---:B------:R-:W-:Y:S02]  /*3790*/  FSETP.NEU.AND P0, PT, R17.reuse, RZ, PT ;  /* 0x000000ff1100720b */ /* 0x040fe40003f0d000 */
[----:B------:R-:W-:-:S04]  /*37a0*/  LOP3.LUT R9, R17, 0x80000000, R13, 0x48, !PT ;  /* 0x8000000011097812 */ /* 0x000fc800078e480d */
[----:B------:R-:W-:-:S07]  /*37b0*/  LOP3.LUT R15, R9, R15, RZ, 0xfc, !PT ;  /* 0x0000000f090f7212 */ /* 0x000fce00078efcff */
[----:B------:R-:W-:Y:S05]  /*37c0*/  @!P0 BRA `(.L_x_40) ;  /* 0x00000000007c8947 */ /* 0x000fea0003800000 */
[----:B------:R-:W-:Y:S01]  /*37d0*/  IMAD.MOV R7, RZ, RZ, -R11 ;  /* 0x000000ffff077224 */ /* 0x000fe200078e0a0b */
[----:B------:R-:W-:Y:S01]  /*37e0*/  MOV R6, RZ ;  /* 0x000000ff00067202 */ /* 0x000fe20000000f00 */
[----:B------:R-:W-:-:S05]  /*37f0*/  DMUL.RP R14, R22, R14 ;  /* 0x0000000e160e7228 */ /* 0x000fca0000008000 */
[----:B------:R-:W-:-:S05]  /*3800*/  DFMA R6, R18, -R6, R22 ;  /* 0x800000061206722b */ /* 0x000fca0000000016 */
[----:B------:R-:W-:Y:S02]  /*3810*/  LOP3.LUT R9, R15, R9, RZ, 0x3c, !PT ;  /* 0x000000090f097212 */ /* 0x000fe400078e3cff */
[----:B------:R-:W-:-:S04]  /*3820*/  IADD3 R6, PT, PT, -R11, -0x43300000, RZ ;  /* 0xbcd000000b067810 */ /* 0x000fc80007ffe1ff */
[----:B------:R-:W-:-:S04]  /*3830*/  FSETP.NEU.AND P0, PT, |R7|, R6, PT ;  /* 0x000000060700720b */ /* 0x000fc80003f0d200 */
[----:B------:R-:W-:Y:S02]  /*3840*/  FSEL R18, R14, R18, !P0 ;  /* 0x000000120e127208 */ /* 0x000fe40004000000 */
[----:B------:R-:W-:Y:S01]  /*3850*/  FSEL R19, R9, R19, !P0 ;  /* 0x0000001309137208 */ /* 0x000fe20004000000 */
[----:B------:R-:W-:Y:S06]  /*3860*/  BRA `(.L_x_40) ;  /* 0x0000000000547947 */ /* 0x000fec0003800000 */
.L_x_39:
[----:B------:R-:W-:-:S14]  /*3870*/  DSETP.NAN.AND P0, PT, R14, R14, PT ;  /* 0x0000000e0e00722a */ /* 0x000fdc0003f08000 */
[----:B------:R-:W-:Y:S05]  /*3880*/  @P0 BRA `(.L_x_41) ;  /* 0x0000000000440947 */ /* 0x000fea0003800000 */
[----:B------:R-:W-:-:S14]  /*3890*/  DSETP.NAN.AND P0, PT, R12, R12, PT ;  /* 0x0000000c0c00722a */ /* 0x000fdc0003f08000 */
[----:B------:R-:W-:Y:S05]  /*38a0*/  @P0 BRA `(.L_x_42) ;  /* 0x0000000000300947 */ /* 0x000fea0003800000 */
[----:B------:R-:W-:Y:S01]  /*38b0*/  ISETP.NE.AND P0, PT, R25, R26, PT ;  /* 0x0000001a1900720c */ /* 0x000fe20003f05270 */
[----:B------:R-:W-:Y:S01]  /*38c0*/  IMAD.MOV.U32 R18, RZ, RZ, 0x0 ;  /* 0x00000000ff127424 */ /* 0x000fe200078e00ff */
[----:B------:R-:W-:-:S11]  /*38d0*/  MOV R19, 0xfff80000 ;  /* 0xfff8000000137802 */ /* 0x000fd60000000f00 */
[----:B------:R-:W-:Y:S05]  /*38e0*/  @!P0 BRA `(.L_x_40) ;  /* 0x0000000000348947 */ /* 0x000fea0003800000 */
[----:B------:R-:W-:Y:S02]  /*38f0*/  ISETP.NE.AND P0, PT, R25, 0x7ff00000, PT ;  /* 0x7ff000001900780c */ /* 0x000fe40003f05270 */
[----:B------:R-:W-:Y:S02]  /*3900*/  LOP3.LUT R19, R15, 0x80000000, R13, 0x48, !PT ;  /* 0x800000000f137812 */ /* 0x000fe400078e480d */
[----:B------:R-:W-:-:S13]  /*3910*/  ISETP.EQ.OR P0, PT, R26, RZ, !P0 ;  /* 0x000000ff1a00720c */ /* 0x000fda0004702670 */
[----:B------:R-:W-:Y:S01]  /*3920*/  @P0 LOP3.LUT R6, R19, 0x7ff00000, RZ, 0xfc, !PT ;  /* 0x7ff0000013060812 */ /* 0x000fe200078efcff */
[----:B------:R-:W-:Y:S01]  /*3930*/  @!P0 IMAD.MOV.U32 R18, RZ, RZ, RZ ;  /* 0x000000ffff128224 */ /* 0x000fe200078e00ff */
[----:B------:R-:W-:-:S03]  /*3940*/  @P0 MOV R18, RZ ;  /* 0x000000ff00120202 */ /* 0x000fc60000000f00 */
[----:B------:R-:W-:Y:S01]  /*3950*/  @P0 IMAD.MOV.U32 R19, RZ, RZ, R6 ;  /* 0x000000ffff130224 */ /* 0x000fe200078e0006 */
[----:B------:R-:W-:Y:S06]  /*3960*/  BRA `(.L_x_40) ;  /* 0x0000000000147947 */ /* 0x000fec0003800000 */
.L_x_42:
[----:B------:R-:W-:Y:S02]  /*3970*/  LOP3.LUT R19, R13, 0x80000, RZ, 0xfc, !PT ;  /* 0x000800000d137812 */ /* 0x000fe400078efcff */
[----:B------:R-:W-:Y:S01]  /*3980*/  MOV R18, R12 ;  /* 0x0000000c00127202 */ /* 0x000fe20000000f00 */
[----:B------:R-:W-:Y:S06]  /*3990*/  BRA `(.L_x_40) ;  /* 0x0000000000087947 */ /* 0x000fec0003800000 */
.L_x_41:
[----:B------:R-:W-:Y:S01]  /*39a0*/  LOP3.LUT R19, R15, 0x80000, RZ, 0xfc, !PT ;  /* 0x000800000f137812 */ /* 0x000fe200078efcff */
[----:B------:R-:W-:-:S07]  /*39b0*/  IMAD.MOV.U32 R18, RZ, RZ, R14 ;  /* 0x000000ffff127224 */ /* 0x000fce00078e000e */
.L_x_40:
[----:B------:R-:W-:Y:S05]  /*39c0*/  BSYNC.RECONVERGENT B1 ;  /* 0x0000000000017941 */ /* 0x000fea0003800200 */
.L_x_38:
[----:B------:R-:W-:Y:S01]  /*39d0*/  HFMA2 R25, -RZ, RZ, 0, 0 ;  /* 0x00000000ff197431 */ /* 0x000fe200000001ff */
[----:B------:R-:W-:Y:S01]  /*39e0*/  MOV R6, R18 ;  /* 0x0000001200067202 */ /* 0x000fe20000000f00 */
[----:B------:R-:W-:Y:S02]  /*39f0*/  IMAD.MOV.U32 R7, RZ, RZ, R19 ;  /* 0x000000ffff077224 */ /* 0x000fe400078e0013 */
[----:B------:R-:W-:Y:S05]  /*3a00*/  RET.REL.NODEC R24 `(_Z19computeImageSummaryPfPiS0_S0_S_S0_S0_S0_iiiiS_S_ii) ;  /* 0xffffffc4187c7950 */ /* 0x000fea0003c3ffff */
        .weak           $__internal_1_$__cuda_sm20_sqrt_rn_f32_slowpath
        .type           $__internal_1_$__cuda_sm20_sqrt_rn_f32_slowpath,@function
        .size           $__internal_1_$__cuda_sm20_sqrt_rn_f32_slowpath,($__internal_2_$__cuda_sm3x_div_rn_noftz_f32_slowpath - $__internal_1_$__cuda_sm20_sqrt_rn_f32_slowpath)
$__internal_1_$__cuda_sm20_sqrt_rn_f32_slowpath:
[----:B------:R-:W-:-:S13]  /*3a10*/  LOP3.LUT P0, RZ, R2, 0x7fffffff, RZ, 0xc0, !PT ;  /* 0x7fffffff02ff7812 */ /* 0x000fda000780c0ff */
[----:B------:R-:W-:Y:S01]  /*3a20*/  @!P0 IMAD.MOV.U32 R3, RZ, RZ, R2 ;  /* 0x000000ffff038224 */ /* 0x000fe200078e0002 */
[----:B------:R-:W-:Y:S06]  /*3a30*/  @!P0 BRA `(.L_x_43) ;  /* 0x0000000000408947 */ /* 0x000fec0003800000 */
[----:B------:R-:W-:-:S13]  /*3a40*/  FSETP.GEU.FTZ.AND P0, PT, R2, RZ, PT ;  /* 0x000000ff0200720b */ /* 0x000fda0003f1e000 */
[----:B------:R-:W-:Y:S01]  /*3a50*/  @!P0 MOV R3, 0x7fffffff ;  /* 0x7fffffff00038802 */ /* 0x000fe20000000f00 */
[----:B------:R-:W-:Y:S06]  /*3a60*/  @!P0 BRA `(.L_x_43) ;  /* 0x0000000000348947 */ /* 0x000fec0003800000 */
[----:B------:R-:W-:-:S13]  /*3a70*/  FSETP.GTU.FTZ.AND P0, PT, |R2|, +INF , PT ;  /* 0x7f8000000200780b */ /* 0x000fda0003f1c200 */
[----:B------:R-:W-:Y:S01]  /*3a80*/  @P0 FADD.FTZ R3, R2, 1 ;  /* 0x3f80000002030421 */ /* 0x000fe20000010000 */
[----:B------:R-:W-:Y:S06]  /*3a90*/  @P0 BRA `(.L_x_43) ;  /* 0x0000000000280947 */ /* 0x000fec0003800000 */
[----:B------:R-:W-:-:S13]  /*3aa0*/  FSETP.NEU.FTZ.AND P0, PT, |R2|, +INF , PT ;  /* 0x7f8000000200780b */ /* 0x000fda0003f1d200 */
[----:B------:R-:W-:-:S04]  /*3ab0*/  @P0 FFMA R4, R2, 1.84467440737095516160e+19, RZ ;  /* 0x5f80000002040823 */ /* 0x000fc800000000ff */
[----:B------:R-:W0:Y:S02]  /*3ac0*/  @P0 MUFU.RSQ R3, R4 ;  /* 0x0000000400030308 */ /* 0x000e240000001400 */
[----:B0-----:R-:W-:Y:S01]  /*3ad0*/  @P0 FMUL.FTZ R5, R4, R3 ;  /* 0x0000000304050220 */ /* 0x001fe20000410000 */
[----:B------:R-:W-:Y:S01]  /*3ae0*/  @P0 FMUL.FTZ R7, R3, 0.5 ;  /* 0x3f00000003070820 */ /* 0x000fe20000410000 */
[----:B------:R-:W-:Y:S02]  /*3af0*/  @!P0 IMAD.MOV.U32 R3, RZ, RZ, R2 ;  /* 0x000000ffff038224 */ /* 0x000fe400078e0002 */
[----:B------:R-:W-:-:S04]  /*3b00*/  @P0 FADD.FTZ R6, -R5, -RZ ;  /* 0x800000ff05060221 */ /* 0x000fc80000010100 */
[----:B------:R-:W-:-:S04]  /*3b10*/  @P0 FFMA R6, R5, R6, R4 ;  /* 0x0000000605060223 */ /* 0x000fc80000000004 */
[----:B------:R-:W-:-:S04]  /*3b20*/  @P0 FFMA R6, R6, R7, R5 ;  /* 0x0000000706060223 */ /* 0x000fc80000000005 */
[----:B------:R-:W-:-:S07]  /*3b30*/  @P0 FMUL.FTZ R3, R6, 2.3283064365386962891e-10 ;  /* 0x2f80000006030820 */ /* 0x000fce0000410000 */
.L_x_43:
[----:B------:R-:W-:Y:S01]  /*3b40*/  MOV R9, R3 ;  /* 0x0000000300097202 */ /* 0x000fe20000000f00 */
[----:B------:R-:W-:Y:S02]  /*3b50*/  HFMA2 R3, -RZ, RZ, 0, 0 ;  /* 0x00000000ff037431 */ /* 0x000fe400000001ff */
[----:B------:R-:W-:-:S04]  /*3b60*/  IMAD.MOV.U32 R2, RZ, RZ, R8 ;  /* 0x000000ffff027224 */ /* 0x000fc800078e0008 */
[----:B------:R-:W-:Y:S05]  /*3b70*/  RET.REL.NODEC R2 `(_Z19computeImageSummaryPfPiS0_S0_S_S0_S0_S0_iiiiS_S_ii) ;  /* 0xffffffc402207950 */ /* 0x000fea0003c3ffff */
        .weak           $__internal_2_$__cuda_sm3x_div_rn_noftz_f32_slowpath
        .type           $__internal_2_$__cuda_sm3x_div_rn_noftz_f32_slowpath,@function
        .size           $__internal_2_$__cuda_sm3x_div_rn_noftz_f32_slowpath,(.L_x_58 - $__internal_2_$__cuda_sm3x_div_rn_noftz_f32_slowpath)
$__internal_2_$__cuda_sm3x_div_rn_noftz_f32_slowpath:
[----:B------:R-:W-:Y:S01]  /*3b80*/  SHF.R.U32.HI R7, RZ, 0x17, R6 ;  /* 0x00000017ff077819 */ /* 0x000fe20000011606 */
[----:B------:R-:W-:Y:S01]  /*3b90*/  BSSY.RECONVERGENT B2, `(.L_x_44) ;  /* 0x0000062000027945 */ /* 0x000fe20003800200 */
[----:B------:R-:W-:Y:S02]  /*3ba0*/  SHF.R.U32.HI R5, RZ, 0x17, R15 ;  /* 0x00000017ff057819 */ /* 0x000fe4000001160f */
[----:B------:R-:W-:Y:S02]  /*3bb0*/  LOP3.LUT R13, R7, 0xff, RZ, 0xc0, !PT ;  /* 0x000000ff070d7812 */ /* 0x000fe400078ec0ff */
[----:B------:R-:W-:-:S03]  /*3bc0*/  LOP3.LUT R11, R5, 0xff, RZ, 0xc0, !PT ;  /* 0x000000ff050b7812 */ /* 0x000fc600078ec0ff */
[----:B------:R-:W-:Y:S01]  /*3bd0*/  VIADD R9, R13, 0xffffffff ;  /* 0xffffffff0d097836 */ /* 0x000fe20000000000 */
[----:B------:R-:W-:-:S04]  /*3be0*/  IADD3 R5, PT, PT, R11, -0x1, RZ ;  /* 0xffffffff0b057810 */ /* 0x000fc80007ffe0ff */
[----:B------:R-:W-:-:S04]  /*3bf0*/  ISETP.GT.U32.AND P0, PT, R9, 0xfd, PT ;  /* 0x000000fd0900780c */ /* 0x000fc80003f04070 */
[----:B------:R-:W-:-:S13]  /*3c00*/  ISETP.GT.U32.OR P0, PT, R5, 0xfd, P0 ;  /* 0x000000fd0500780c */ /* 0x000fda0000704470 */
[----:B------:R-:W-:Y:S01]  /*3c10*/  @!P0 IMAD.MOV.U32 R7, RZ, RZ, RZ ;  /* 0x000000ffff078224 */ /* 0x000fe200078e00ff */
[----:B------:R-:W-:Y:S06]  /*3c20*/  @!P0 BRA `(.L_x_45) ;  /* 0x00000000005c8947 */ /* 0x000fec0003800000 */
[----:B------:R-:W-:Y:S02]  /*3c30*/  FSETP.GTU.FTZ.AND P0, PT, |R15|, +INF , PT ;  /* 0x7f8000000f00780b */ /* 0x000fe40003f1c200 */
[----:B------:R-:W-:-:S04]  /*3c40*/  FSETP.GTU.FTZ.AND P1, PT, |R6|, +INF , PT ;  /* 0x7f8000000600780b */ /* 0x000fc80003f3c200 */
[----:B------:R-:W-:-:S13]  /*3c50*/  PLOP3.LUT P0, PT, P0, P1, PT, 0xf8, 0x8f ;  /* 0x00000000008f781c */ /* 0x000fda0000703f70 */
[----:B------:R-:W-:Y:S05]  /*3c60*/  @P0 BRA `(.L_x_46) ;  /* 0x00000004004c0947 */ /* 0x000fea0003800000 */
[----:B------:R-:W-:-:S13]  /*3c70*/  LOP3.LUT P0, RZ, R6, 0x7fffffff, R15, 0xc8, !PT ;  /* 0x7fffffff06ff7812 */ /* 0x000fda000780c80f */
[----:B------:R-:W-:Y:S05]  /*3c80*/  @!P0 BRA `(.L_x_47) ;  /* 0x00000004003c8947 */ /* 0x000fea0003800000 */
[C---:B------:R-:W-:Y:S02]  /*3c90*/  FSETP.NEU.FTZ.AND P0, PT, |R15|.reuse, +INF , PT ;  /* 0x7f8000000f00780b */ /* 0x040fe40003f1d200 */
[----:B------:R-:W-:Y:S02]  /*3ca0*/  FSETP.NEU.FTZ.AND P2, PT, |R6|, +INF , PT ;  /* 0x7f8000000600780b */ /* 0x000fe40003f5d200 */
[----:B------:R-:W-:-:S11]  /*3cb0*/  FSETP.NEU.FTZ.AND P1, PT, |R15|, +INF , PT ;  /* 0x7f8000000f00780b */ /* 0x000fd60003f3d200 */
[----:B------:R-:W-:Y:S05]  /*3cc0*/  @!P2 BRA !P0, `(.L_x_47) ;  /* 0x00000004002ca947 */ /* 0x000fea0004000000 */
[----:B------:R-:W-:-:S04]  /*3cd0*/  LOP3.LUT P0, RZ, R15, 0x7fffffff, RZ, 0xc0, !PT ;  /* 0x7fffffff0fff7812 */ /* 0x000fc8000780c0ff */
[----:B------:R-:W-:-:S13]  /*3ce0*/  PLOP3.LUT P0, PT, P2, P0, PT, 0x2f, 0xf2 ;  /* 0x0000000000f2781c */ /* 0x000fda0001700577 */
[----:B------:R-:W-:Y:S05]  /*3cf0*/  @P0 BRA `(.L_x_48) ;  /* 0x0000000400180947 */ /* 0x000fea0003800000 */
[----:B------:R-:W-:-:S04]  /*3d00*/  LOP3.LUT P0, RZ, R6, 0x7fffffff, RZ, 0xc0, !PT ;  /* 0x7fffffff06ff7812 */ /* 0x000fc8000780c0ff */
[----:B------:R-:W-:-:S13]  /*3d10*/  PLOP3.LUT P0, PT, P1, P0, PT, 0x2f, 0xf2 ;  /* 0x0000000000f2781c */ /* 0x000fda0000f00577 */
[----:B------:R-:W-:Y:S05]  /*3d20*/  @P0 BRA `(.L_x_49) ;  /* 0x0000000400000947 */ /* 0x000fea0003800000 */
[----:B------:R-:W-:Y:S02]  /*3d30*/  ISETP.GE.AND P0, PT, R5, RZ, PT ;  /* 0x000000ff0500720c */ /* 0x000fe40003f06270 */
[----:B------:R-:W-:-:S11]  /*3d40*/  ISETP.GE.AND P1, PT, R9, RZ, PT ;  /* 0x000000ff0900720c */ /* 0x000fd60003f26270 */
[----:B------:R-:W-:Y:S01]  /*3d50*/  @P0 MOV R7, RZ ;  /* 0x000000ff00070202 */ /* 0x000fe20000000f00 */
[----:B------:R-:W-:Y:S02]  /*3d60*/  @!P0 IMAD.MOV.U32 R7, RZ, RZ, -0x40 ;  /* 0xffffffc0ff078424 */ /* 0x000fe400078e00ff */
[----:B------:R-:W-:Y:S01]  /*3d70*/  @!P0 FFMA R15, R15, 1.84467440737095516160e+19, RZ ;  /* 0x5f8000000f0f8823 */ /* 0x000fe200000000ff */
[----:B------:R-:W-:Y:S02]  /*3d80*/  @!P1 FFMA R6, R6, 1.84467440737095516160e+19, RZ ;  /* 0x5f80000006069823 */ /* 0x000fe400000000ff */
[----:B------:R-:W-:-:S07]  /*3d90*/  @!P1 IADD3 R7, PT, PT, R7, 0x40, RZ ;  /* 0x0000004007079810 */ /* 0x000fce0007ffe0ff */
.L_x_45:
[----:B------:R-:W-:Y:S01]  /*3da0*/  LEA R5, R13, 0xc0800000, 0x17 ;  /* 0xc08000000d057811 */ /* 0x000fe200078eb8ff */
[----:B------:R-:W-:Y:S04]  /*3db0*/  BSSY.RECONVERGENT B3, `(.L_x_50) ;  /* 0x0000036000037945 */ /* 0x000fe80003800200 */
[----:B------:R-:W-:Y:S01]  /*3dc0*/  IMAD.IADD R9, R6, 0x1, -R5 ;  /* 0x0000000106097824 */ /* 0x000fe200078e0a05 */
[----:B------:R-:W-:-:S03]  /*3dd0*/  IADD3 R6, PT, PT, R11, -0x7f, RZ ;  /* 0xffffff810b067810 */ /* 0x000fc60007ffe0ff */
[----:B------:R-:W0:Y:S01]  /*3de0*/  MUFU.RCP R10, R9 ;  /* 0x00000009000a7308 */ /* 0x000e220000001000 */
[----:B------:R-:W-:Y:S01]  /*3df0*/  FADD.FTZ R12, -R9, -RZ ;  /* 0x800000ff090c7221 */ /* 0x000fe20000010100 */
[C---:B------:R-:W-:Y:S01]  /*3e00*/  IMAD R5, R6.reuse, -0x800000, R15 ;  /* 0xff80000006057824 */ /* 0x040fe200078e020f */
[----:B------:R-:W-:-:S05]  /*3e10*/  IADD3 R6, PT, PT, R6, 0x7f, -R13 ;  /* 0x0000007f06067810 */ /* 0x000fca0007ffe80d */
[----:B------:R-:W-:Y:S02]  /*3e20*/  IMAD.IADD R6, R6, 0x1, R7 ;  /* 0x0000000106067824 */ /* 0x000fe400078e0207 */
[----:B0-----:R-:W-:-:S04]  /*3e30*/  FFMA R11, R10, R12, 1 ;  /* 0x3f8000000a0b7423 */ /* 0x001fc8000000000c */
[----:B------:R-:W-:-:S04]  /*3e40*/  FFMA R15, R10, R11, R10 ;  /* 0x0000000b0a0f7223 */ /* 0x000fc8000000000a */
[----:B------:R-:W-:-:S04]  /*3e50*/  FFMA R10, R5, R15, RZ ;  /* 0x0000000f050a7223 */ /* 0x000fc800000000ff */
[----:B------:R-:W-:-:S04]  /*3e60*/  FFMA R11, R12, R10, R5 ;  /* 0x0000000a0c0b7223 */ /* 0x000fc80000000005 */
[----:B------:R-:W-:-:S04]  /*3e70*/  FFMA R14, R15, R11, R10 ;  /* 0x0000000b0f0e7223 */ /* 0x000fc8000000000a */
[----:B------:R-:W-:-:S04]  /*3e80*/  FFMA R11, R12, R14, R5 ;  /* 0x0000000e0c0b7223 */ /* 0x000fc80000000005 */
[----:B------:R-:W-:-:S05]  /*3e90*/  FFMA R10, R15, R11, R14 ;  /* 0x0000000b0f0a7223 */ /* 0x000fca000000000e */
[----:B------:R-:W-:-:S04]  /*3ea0*/  SHF.R.U32.HI R5, RZ, 0x17, R10 ;  /* 0x00000017ff057819 */ /* 0x000fc8000001160a */
[----:B------:R-:W-:-:S04]  /*3eb0*/  LOP3.LUT R5, R5, 0xff, RZ, 0xc0, !PT ;  /* 0x000000ff05057812 */ /* 0x000fc800078ec0ff */
[----:B------:R-:W-:-:S05]  /*3ec0*/  IADD3 R9, PT, PT, R5, R6, RZ ;  /* 0x0000000605097210 */ /* 0x000fca0007ffe0ff */
[----:B------:R-:W-:-:S05]  /*3ed0*/  VIADD R5, R9, 0xffffffff ;  /* 0xffffffff09057836 */ /* 0x000fca0000000000 */
[----:B------:R-:W-:-:S13]  /*3ee0*/  ISETP.GE.U32.AND P0, PT, R5, 0xfe, PT ;  /* 0x000000fe0500780c */ /* 0x000fda0003f06070 */
[----:B------:R-:W-:Y:S05]  /*3ef0*/  @!P0 BRA `(.L_x_51) ;  /* 0x0000000000808947 */ /* 0x000fea0003800000 */
[----:B------:R-:W-:-:S13]  /*3f00*/  ISETP.GT.AND P0, PT, R9, 0xfe, PT ;  /* 0x000000fe0900780c */ /* 0x000fda0003f04270 */
[----:B------:R-:W-:Y:S05]  /*3f10*/  @P0 BRA `(.L_x_52) ;  /* 0x00000000006c0947 */ /* 0x000fea0003800000 */
[----:B------:R-:W-:-:S13]  /*3f20*/  ISETP.GE.AND P0, PT, R9, 0x1, PT ;  /* 0x000000010900780c */ /* 0x000fda0003f06270 */
[----:B------:R-:W-:Y:S05]  /*3f30*/  @P0 BRA `(.L_x_53) ;  /* 0x0000000000740947 */ /* 0x000fea0003800000 */
[----:B------:R-:W-:Y:S02]  /*3f40*/  ISETP.GE.AND P0, PT, R9, -0x18, PT ;  /* 0xffffffe80900780c */ /* 0x000fe40003f06270 */
[----:B------:R-:W-:-:S11]  /*3f50*/  LOP3.LUT R10, R10, 0x80000000, RZ, 0xc0, !PT ;  /* 0x800000000a0a7812 */ /* 0x000fd600078ec0ff */
[----:B------:R-:W-:Y:S05]  /*3f60*/  @!P0 BRA `(.L_x_53) ;  /* 0x0000000000688947 */ /* 0x000fea0003800000 */
[-CC-:B------:R-:W-:Y:S01]  /*3f70*/  FFMA.RZ R5, R15, R11.reuse, R14.reuse ;  /* 0x0000000b0f057223 */ /* 0x180fe2000000c00e */
[----:B------:R-:W-:Y:S01]  /*3f80*/  IADD3 R12, PT, PT, R9, 0x20, RZ ;  /* 0x00000020090c7810 */ /* 0x000fe20007ffe0ff */
[-CC-:B------:R-:W-:Y:S01]  /*3f90*/  FFMA.RM R6, R15, R11.reuse, R14.reuse ;  /* 0x0000000b0f067223 */ /* 0x180fe2000000400e */
[----:B------:R-:W-:Y:S02]  /*3fa0*/  ISETP.NE.AND P2, PT, R9, RZ, PT ;  /* 0x000000ff0900720c */ /* 0x000fe40003f45270 */
[----:B------:R-:W-:Y:S01]  /*3fb0*/  LOP3.LUT R7, R5, 0x7fffff, RZ, 0xc0, !PT ;  /* 0x007fffff05077812 */ /* 0x000fe200078ec0ff */
[----:B------:R-:W-:Y:S01]  /*3fc0*/  FFMA.RP R5, R15, R11, R14 ;  /* 0x0000000b0f057223 */ /* 0x000fe2000000800e */
[----:B------:R-:W-:Y:S01]  /*3fd0*/  ISETP.NE.AND P1, PT, R9, RZ, PT ;  /* 0x000000ff0900720c */ /* 0x000fe20003f25270 */
[----:B------:R-:W-:Y:S01]  /*3fe0*/  IMAD.MOV R9, RZ, RZ, -R9 ;  /* 0x000000ffff097224 */ /* 0x000fe200078e0a09 */
[----:B------:R-:W-:Y:S02]  /*3ff0*/  LOP3.LUT R7, R7, 0x800000, RZ, 0xfc, !PT ;  /* 0x0080000007077812 */ /* 0x000fe400078efcff */
[----:B------:R-:W-:-:S02]  /*4000*/  FSETP.NEU.FTZ.AND P0, PT, R5, R6, PT ;  /* 0x000000060500720b */ /* 0x000fc40003f1d000 */
[----:B------:R-:W-:Y:S02]  /*4010*/  SHF.L.U32 R12, R7, R12, RZ ;  /* 0x0000000c070c7219 */ /* 0x000fe400000006ff */
[----:B------:R-:W-:Y:S02]  /*4020*/  SEL R6, R9, RZ, P2 ;  /* 0x000000ff09067207 */ /* 0x000fe40001000000 */
[----:B------:R-:W-:Y:S02]  /*4030*/  ISETP.NE.AND P1, PT, R12, RZ, P1 ;  /* 0x000000ff0c00720c */ /* 0x000fe40000f25270 */
[----:B------:R-:W-:Y:S02]  /*4040*/  SHF.R.U32.HI R6, RZ, R6, R7 ;  /* 0x00000006ff067219 */ /* 0x000fe40000011607 */
[----:B------:R-:W-:Y:S02]  /*4050*/  PLOP3.LUT P0, PT, P0, P1, PT, 0xf8, 0x8f ;  /* 0x00000000008f781c */ /* 0x000fe40000703f70 */
[----:B------:R-:W-:-:S02]  /*4060*/  SHF.R.U32.HI R12, RZ, 0x1, R6 ;  /* 0x00000001ff0c7819 */ /* 0x000fc40000011606 */
[----:B------:R-:W-:-:S04]  /*4070*/  SEL R5, RZ, 0x1, !P0 ;  /* 0x00000001ff057807 */ /* 0x000fc80004000000 */
[----:B------:R-:W-:-:S04]  /*4080*/  LOP3.LUT R5, R5, 0x1, R12, 0xf8, !PT ;  /* 0x0000000105057812 */ /* 0x000fc800078ef80c */
[----:B------:R-:W-:-:S04]  /*4090*/  LOP3.LUT R5, R5, R6, RZ, 0xc0, !PT ;  /* 0x0000000605057212 */ /* 0x000fc800078ec0ff */
[----:B------:R-:W-:-:S04]  /*40a0*/  IADD3 R5, PT, PT, R12, R5, RZ ;  /* 0x000000050c057210 */ /* 0x000fc80007ffe0ff */
[----:B------:R-:W-:Y:S01]  /*40b0*/  LOP3.LUT R10, R5, R10, RZ, 0xfc, !PT ;  /* 0x0000000a050a7212 */ /* 0x000fe200078efcff */
[----:B------:R-:W-:Y:S06]  /*40c0*/  BRA `(.L_x_53) ;  /* 0x0000000000107947 */ /* 0x000fec0003800000 */
.L_x_52:
[----:B------:R-:W-:-:S04]  /*40d0*/  LOP3.LUT R10, R10, 0x80000000, RZ, 0xc0, !PT ;  /* 0x800000000a0a7812 */ /* 0x000fc800078ec0ff */
[----:B------:R-:W-:Y:S01]  /*40e0*/  LOP3.LUT R10, R10, 0x7f800000, RZ, 0xfc, !PT ;  /* 0x7f8000000a0a7812 */ /* 0x000fe200078efcff */
[----:B------:R-:W-:Y:S06]  /*40f0*/  BRA `(.L_x_53) ;  /* 0x0000000000047947 */ /* 0x000fec0003800000 */
.L_x_51:
[----:B------:R-:W-:-:S07]  /*4100*/  IMAD R10, R6, 0x800000, R10 ;  /* 0x00800000060a7824 */ /* 0x000fce00078e020a */
.L_x_53:
[----:B------:R-:W-:Y:S05]  /*4110*/  BSYNC.RECONVERGENT B3 ;  /* 0x0000000000037941 */ /* 0x000fea0003800200 */
.L_x_50:
[----:B------:R-:W-:Y:S05]  /*4120*/  BRA `(.L_x_54) ;  /* 0x0000000000207947 */ /* 0x000fea0003800000 */
.L_x_49:
[----:B------:R-:W-:-:S04]  /*4130*/  LOP3.LUT R6, R6, 0x80000000, R15, 0x48, !PT ;  /* 0x8000000006067812 */ /* 0x000fc800078e480f */
[----:B------:R-:W-:Y:S01]  /*4140*/  LOP3.LUT R10, R6, 0x7f800000, RZ, 0xfc, !PT ;  /* 0x7f800000060a7812 */ /* 0x000fe200078efcff */
[----:B------:R-:W-:Y:S06]  /*4150*/  BRA `(.L_x_54) ;  /* 0x0000000000147947 */ /* 0x000fec0003800000 */
.L_x_48:
[----:B------:R-:W-:Y:S01]  /*4160*/  LOP3.LUT R10, R6, 0x80000000, R15, 0x48, !PT ;  /* 0x80000000060a7812 */ /* 0x000fe200078e480f */
[----:B------:R-:W-:Y:S06]  /*4170*/  BRA `(.L_x_54) ;  /* 0x00000000000c7947 */ /* 0x000fec0003800000 */
.L_x_47:
[----:B------:R-:W0:Y:S01]  /*4180*/  MUFU.RSQ R10, -QNAN ;  /* 0xffc00000000a7908 */ /* 0x000e220000001400 */
[----:B------:R-:W-:Y:S05]  /*4190*/  BRA `(.L_x_54) ;  /* 0x0000000000047947 */ /* 0x000fea0003800000 */
.L_x_46:
[----:B------:R-:W-:-:S07]  /*41a0*/  FADD.FTZ R10, R15, R6 ;  /* 0x000000060f0a7221 */ /* 0x000fce0000010000 */
.L_x_54:
[----:B------:R-:W-:Y:S05]  /*41b0*/  BSYNC.RECONVERGENT B2 ;  /* 0x0000000000027941 */ /* 0x000fea0003800200 */
.L_x_44:
[----:B------:R-:W-:-:S04]  /*41c0*/  HFMA2 R9, -RZ, RZ, 0, 0 ;  /* 0x00000000ff097431 */ /* 0x000fc800000001ff */
[----:B0-----:R-:W-:Y:S05]  /*41d0*/  RET.REL.NODEC R8 `(_Z19computeImageSummaryPfPiS0_S0_S_S0_S0_S0_iiiiS_S_ii) ;  /* 0xffffffbc08887950 */ /* 0x001fea0003c3ffff */
.L_x_55:
[----:B------:R-:W-:-:S00]  /*41e0*/  BRA `(.L_x_55) ;  /* 0xfffffffc00fc7947 */ /* 0x000fc0000383ffff */
[----:B------:R-:W-:-:S00]  /*41f0*/  NOP ;  /* 0x0000000000007918 */ /* 0x000fc00000000000 */
        /* <DEDUP_REMOVED lines=8> */
.L_x_58:


//--------------------- .nv.shared.reserved.0     --------------------------
	.section	.nv.shared.reserved.0,"aw",@nobits
	.weak		__nv_reservedSMEM_offset_0_alias
	.size		__nv_reservedSMEM_offset_0_alias, 0, 64
	.other		__nv_reservedSMEM_offset_0_alias,@"STO_CUDA_RESERVED_SHARED STV_DEFAULT"
__nv_reservedSMEM_offset_0_alias:
	.zero		0
	.zero		64


//--------------------- .nv.constant0._Z19computeImageSummaryPfPiS0_S0_S_S0_S0_S0_iiiiS_S_ii --------------------------
	.section	.nv.constant0._Z19computeImageSummaryPfPiS0_S0_S_S0_S0_S0_iiiiS_S_ii,"a",@progbits
	.sectionflags	@""
	.align	4
.nv.constant0._Z19computeImageSummaryPfPiS0_S0_S_S0_S0_S0_iiiiS_S_ii:
	.zero		1000


//--------------------- SYMBOLS --------------------------

	.type		.nv.reservedSmem.offset0,@object
	.size		.nv.reservedSmem.offset0,0x4
